//
// Generated by NVIDIA NVVM Compiler
//
// Compiler Build ID: CL-36424714
// Cuda compilation tools, release 13.0, V13.0.88
// Based on NVVM 20.0.0
//

.version 9.0
.target sm_100
.address_size 64

	// .globl	steel_gemm_kernel
// _ZZ17steel_gemm_kernelE2As has been demoted
// _ZZ17steel_gemm_kernelE2Bs has been demoted
// _ZZ20steel_gemm_tn_kernelE2As has been demoted
// _ZZ20steel_gemm_tn_kernelE2Bs has been demoted
// _ZZ22steel_gemm_fp16_kernelE2As has been demoted
// _ZZ22steel_gemm_fp16_kernelE2Bs has been demoted
// _ZZ25steel_gemm_strided_kernelE2As has been demoted
// _ZZ25steel_gemm_strided_kernelE2Bs has been demoted
.extern .shared .align 16 .b8 smem[];

.visible .entry steel_gemm_kernel(
	.param .u64 .ptr .align 1 steel_gemm_kernel_param_0,
	.param .u64 .ptr .align 1 steel_gemm_kernel_param_1,
	.param .u64 .ptr .align 1 steel_gemm_kernel_param_2,
	.param .f32 steel_gemm_kernel_param_3,
	.param .f32 steel_gemm_kernel_param_4,
	.param .u32 steel_gemm_kernel_param_5,
	.param .u32 steel_gemm_kernel_param_6,
	.param .u32 steel_gemm_kernel_param_7
)
{
	.reg .pred 	%p<60>;
	.reg .b32 	%r<277>;
	.reg .b32 	%f<63>;
	.reg .b64 	%rd<39>;
	// demoted variable
	.shared .align 4 .b8 _ZZ17steel_gemm_kernelE2As[4096];
	// demoted variable
	.shared .align 4 .b8 _ZZ17steel_gemm_kernelE2Bs[4096];
	ld.param.u64 	%rd4, [steel_gemm_kernel_param_0];
	ld.param.u64 	%rd5, [steel_gemm_kernel_param_1];
	ld.param.u64 	%rd6, [steel_gemm_kernel_param_2];
	ld.param.f32 	%f12, [steel_gemm_kernel_param_3];
	ld.param.f32 	%f13, [steel_gemm_kernel_param_4];
	ld.param.u32 	%r87, [steel_gemm_kernel_param_5];
	ld.param.u32 	%r88, [steel_gemm_kernel_param_6];
	ld.param.u32 	%r89, [steel_gemm_kernel_param_7];
	cvta.to.global.u64 	%rd1, %rd5;
	cvta.to.global.u64 	%rd2, %rd6;
	cvta.to.global.u64 	%rd3, %rd4;
	mov.u32 	%r90, %ctaid.x;
	mov.u32 	%r91, %ctaid.y;
	mov.u32 	%r1, %tid.x;
	and.b32  	%r92, %r1, 15;
	shr.u32 	%r93, %r1, 4;
	shl.b32 	%r2, %r91, 7;
	or.b32  	%r3, %r2, %r93;
	shl.b32 	%r4, %r90, 7;
	or.b32  	%r5, %r4, %r92;
	add.s32 	%r6, %r89, 7;
	setp.lt.u32 	%p1, %r6, 8;
	mov.f32 	%f62, 0f00000000;
	@%p1 bra 	$L__BB0_52;
	mov.u32 	%r7, %ntid.x;
	add.s32 	%r8, %r1, %r7;
	max.u32 	%r95, %r8, 1024;
	setp.lt.u32 	%p2, %r8, 1024;
	selp.u32 	%r96, 1, 0, %p2;
	add.s32 	%r97, %r8, %r96;
	sub.s32 	%r98, %r95, %r97;
	div.u32 	%r99, %r98, %r7;
	add.s32 	%r9, %r99, %r96;
	and.b32  	%r10, %r9, 3;
	shr.u32 	%r100, %r1, 3;
	and.b32  	%r11, %r1, 7;
	add.s32 	%r12, %r100, %r2;
	mul.lo.s32 	%r13, %r12, %r89;
	shr.u32 	%r101, %r8, 3;
	and.b32  	%r14, %r8, 7;
	add.s32 	%r15, %r101, %r2;
	add.s32 	%r16, %r8, %r7;
	shr.u32 	%r102, %r16, 3;
	and.b32  	%r17, %r16, 7;
	add.s32 	%r18, %r102, %r2;
	shl.b32 	%r103, %r102, 5;
	mov.u32 	%r104, _ZZ17steel_gemm_kernelE2As;
	add.s32 	%r105, %r104, %r103;
	shl.b32 	%r106, %r16, 2;
	and.b32  	%r107, %r106, 28;
	add.s32 	%r19, %r105, %r107;
	add.s32 	%r20, %r16, %r7;
	shr.u32 	%r21, %r1, 7;
	shr.u32 	%r22, %r8, 7;
	shr.u32 	%r23, %r16, 7;
	shl.b32 	%r108, %r23, 9;
	mov.u32 	%r109, _ZZ17steel_gemm_kernelE2Bs;
	add.s32 	%r110, %r109, %r108;
	and.b32  	%r111, %r106, 508;
	add.s32 	%r24, %r110, %r111;
	shr.u32 	%r25, %r6, 3;
	mov.f32 	%f62, 0f00000000;
	mov.b32 	%r269, 0;
	and.b32  	%r183, %r1, 127;
	add.s32 	%r184, %r183, %r4;
$L__BB0_2:
	setp.eq.s32 	%p3, %r10, 3;
	shl.b32 	%r27, %r269, 3;
	mov.u32 	%r270, %r1;
	@%p3 bra 	$L__BB0_12;
	setp.ge.u32 	%p4, %r12, %r87;
	add.s32 	%r28, %r11, %r27;
	setp.ge.u32 	%p5, %r28, %r89;
	mov.f32 	%f58, 0f00000000;
	or.pred  	%p6, %p4, %p5;
	@%p6 bra 	$L__BB0_5;
	add.s32 	%r113, %r13, %r28;
	mul.wide.u32 	%rd7, %r113, 4;
	add.s64 	%rd8, %rd1, %rd7;
	ld.global.nc.f32 	%f58, [%rd8];
$L__BB0_5:
	setp.eq.s32 	%p7, %r10, 0;
	shl.b32 	%r114, %r1, 2;
	and.b32  	%r115, %r114, 4064;
	mov.u32 	%r116, _ZZ17steel_gemm_kernelE2As;
	add.s32 	%r117, %r116, %r115;
	shl.b32 	%r118, %r11, 2;
	add.s32 	%r119, %r117, %r118;
	st.shared.f32 	[%r119], %f58;
	mov.u32 	%r270, %r8;
	@%p7 bra 	$L__BB0_12;
	setp.ge.u32 	%p8, %r15, %r87;
	add.s32 	%r29, %r14, %r27;
	setp.ge.u32 	%p9, %r29, %r89;
	mov.f32 	%f59, 0f00000000;
	or.pred  	%p10, %p8, %p9;
	@%p10 bra 	$L__BB0_8;
	mad.lo.s32 	%r121, %r15, %r89, %r29;
	mul.wide.u32 	%rd9, %r121, 4;
	add.s64 	%rd10, %rd1, %rd9;
	ld.global.nc.f32 	%f59, [%rd10];
$L__BB0_8:
	setp.eq.s32 	%p11, %r10, 1;
	shl.b32 	%r122, %r8, 2;
	and.b32  	%r123, %r122, -32;
	mov.u32 	%r124, _ZZ17steel_gemm_kernelE2As;
	add.s32 	%r125, %r124, %r123;
	shl.b32 	%r126, %r14, 2;
	add.s32 	%r127, %r125, %r126;
	st.shared.f32 	[%r127], %f59;
	mov.u32 	%r270, %r16;
	@%p11 bra 	$L__BB0_12;
	setp.lt.u32 	%p12, %r18, %r87;
	add.s32 	%r30, %r17, %r27;
	setp.lt.u32 	%p13, %r30, %r89;
	and.pred  	%p14, %p12, %p13;
	@%p14 bra 	$L__BB0_11;
	mov.b32 	%r129, 0;
	st.shared.u32 	[%r19], %r129;
	mov.u32 	%r270, %r20;
	bra.uni 	$L__BB0_12;
$L__BB0_11:
	mad.lo.s32 	%r130, %r18, %r89, %r30;
	mul.wide.u32 	%rd11, %r130, 4;
	add.s64 	%rd12, %rd1, %rd11;
	ld.global.nc.f32 	%f18, [%rd12];
	st.shared.f32 	[%r19], %f18;
	mov.u32 	%r270, %r20;
$L__BB0_12:
	setp.lt.u32 	%p15, %r9, 3;
	@%p15 bra 	$L__BB0_27;
	shl.b32 	%r131, %r7, 1;
	add.s32 	%r273, %r131, %r270;
	mad.lo.s32 	%r272, %r7, 3, %r270;
	add.s32 	%r271, %r7, %r270;
$L__BB0_14:
	shr.u32 	%r39, %r270, 3;
	and.b32  	%r40, %r270, 7;
	add.s32 	%r41, %r39, %r2;
	add.s32 	%r42, %r40, %r27;
	setp.ge.u32 	%p16, %r41, %r87;
	setp.ge.u32 	%p17, %r42, %r89;
	or.pred  	%p18, %p16, %p17;
	@%p18 bra 	$L__BB0_16;
	mad.lo.s32 	%r138, %r41, %r89, %r42;
	mul.wide.u32 	%rd13, %r138, 4;
	add.s64 	%rd14, %rd1, %rd13;
	ld.global.nc.f32 	%f19, [%rd14];
	shl.b32 	%r139, %r39, 5;
	mov.u32 	%r140, _ZZ17steel_gemm_kernelE2As;
	add.s32 	%r141, %r140, %r139;
	shl.b32 	%r142, %r40, 2;
	add.s32 	%r143, %r141, %r142;
	st.shared.f32 	[%r143], %f19;
	bra.uni 	$L__BB0_17;
$L__BB0_16:
	shl.b32 	%r132, %r39, 5;
	mov.u32 	%r133, _ZZ17steel_gemm_kernelE2As;
	add.s32 	%r134, %r133, %r132;
	shl.b32 	%r135, %r40, 2;
	add.s32 	%r136, %r134, %r135;
	mov.b32 	%r137, 0;
	st.shared.u32 	[%r136], %r137;
$L__BB0_17:
	shr.u32 	%r43, %r271, 3;
	and.b32  	%r44, %r271, 7;
	add.s32 	%r45, %r43, %r2;
	add.s32 	%r46, %r44, %r27;
	setp.lt.u32 	%p19, %r45, %r87;
	setp.lt.u32 	%p20, %r46, %r89;
	and.pred  	%p21, %p19, %p20;
	@%p21 bra 	$L__BB0_19;
	shl.b32 	%r144, %r43, 5;
	mov.u32 	%r145, _ZZ17steel_gemm_kernelE2As;
	add.s32 	%r146, %r145, %r144;
	shl.b32 	%r147, %r44, 2;
	add.s32 	%r148, %r146, %r147;
	mov.b32 	%r149, 0;
	st.shared.u32 	[%r148], %r149;
	bra.uni 	$L__BB0_20;
$L__BB0_19:
	mad.lo.s32 	%r150, %r45, %r89, %r46;
	mul.wide.u32 	%rd15, %r150, 4;
	add.s64 	%rd16, %rd1, %rd15;
	ld.global.nc.f32 	%f20, [%rd16];
	shl.b32 	%r151, %r43, 5;
	mov.u32 	%r152, _ZZ17steel_gemm_kernelE2As;
	add.s32 	%r153, %r152, %r151;
	shl.b32 	%r154, %r44, 2;
	add.s32 	%r155, %r153, %r154;
	st.shared.f32 	[%r155], %f20;
$L__BB0_20:
	add.s32 	%r47, %r270, %r7;
	shr.u32 	%r48, %r273, 3;
	and.b32  	%r49, %r273, 7;
	add.s32 	%r50, %r48, %r2;
	add.s32 	%r51, %r49, %r27;
	setp.lt.u32 	%p22, %r50, %r87;
	setp.lt.u32 	%p23, %r51, %r89;
	and.pred  	%p24, %p22, %p23;
	@%p24 bra 	$L__BB0_22;
	shl.b32 	%r156, %r48, 5;
	mov.u32 	%r157, _ZZ17steel_gemm_kernelE2As;
	add.s32 	%r158, %r157, %r156;
	shl.b32 	%r159, %r49, 2;
	add.s32 	%r160, %r158, %r159;
	mov.b32 	%r161, 0;
	st.shared.u32 	[%r160], %r161;
	bra.uni 	$L__BB0_23;
$L__BB0_22:
	mad.lo.s32 	%r162, %r50, %r89, %r51;
	mul.wide.u32 	%rd17, %r162, 4;
	add.s64 	%rd18, %rd1, %rd17;
	ld.global.nc.f32 	%f21, [%rd18];
	shl.b32 	%r163, %r48, 5;
	mov.u32 	%r164, _ZZ17steel_gemm_kernelE2As;
	add.s32 	%r165, %r164, %r163;
	shl.b32 	%r166, %r49, 2;
	add.s32 	%r167, %r165, %r166;
	st.shared.f32 	[%r167], %f21;
$L__BB0_23:
	add.s32 	%r52, %r47, %r7;
	shr.u32 	%r53, %r272, 3;
	and.b32  	%r54, %r272, 7;
	add.s32 	%r55, %r53, %r2;
	add.s32 	%r56, %r54, %r27;
	setp.lt.u32 	%p25, %r55, %r87;
	setp.lt.u32 	%p26, %r56, %r89;
	and.pred  	%p27, %p25, %p26;
	@%p27 bra 	$L__BB0_25;
	shl.b32 	%r168, %r53, 5;
	mov.u32 	%r169, _ZZ17steel_gemm_kernelE2As;
	add.s32 	%r170, %r169, %r168;
	shl.b32 	%r171, %r54, 2;
	add.s32 	%r172, %r170, %r171;
	mov.b32 	%r173, 0;
	st.shared.u32 	[%r172], %r173;
	bra.uni 	$L__BB0_26;
$L__BB0_25:
	mad.lo.s32 	%r174, %r55, %r89, %r56;
	mul.wide.u32 	%rd19, %r174, 4;
	add.s64 	%rd20, %rd1, %rd19;
	ld.global.nc.f32 	%f22, [%rd20];
	shl.b32 	%r175, %r53, 5;
	mov.u32 	%r176, _ZZ17steel_gemm_kernelE2As;
	add.s32 	%r177, %r176, %r175;
	shl.b32 	%r178, %r54, 2;
	add.s32 	%r179, %r177, %r178;
	st.shared.f32 	[%r179], %f22;
$L__BB0_26:
	add.s32 	%r180, %r52, %r7;
	add.s32 	%r270, %r180, %r7;
	shl.b32 	%r181, %r7, 2;
	add.s32 	%r273, %r273, %r181;
	add.s32 	%r272, %r272, %r181;
	add.s32 	%r271, %r271, %r181;
	setp.lt.u32 	%p28, %r270, 1024;
	@%p28 bra 	$L__BB0_14;
$L__BB0_27:
	mov.u32 	%r275, %r1;
	@%p3 bra 	$L__BB0_37;
	setp.ge.u32 	%p30, %r184, %r88;
	add.s32 	%r61, %r21, %r27;
	setp.ge.u32 	%p31, %r61, %r89;
	mov.f32 	%f60, 0f00000000;
	or.pred  	%p32, %p31, %p30;
	@%p32 bra 	$L__BB0_30;
	and.b32  	%r185, %r1, 127;
	add.s32 	%r186, %r185, %r4;
	mad.lo.s32 	%r187, %r61, %r88, %r186;
	mul.wide.u32 	%rd21, %r187, 4;
	add.s64 	%rd22, %rd2, %rd21;
	ld.global.nc.f32 	%f60, [%rd22];
$L__BB0_30:
	setp.eq.s32 	%p33, %r10, 0;
	shl.b32 	%r188, %r21, 9;
	mov.u32 	%r189, _ZZ17steel_gemm_kernelE2Bs;
	add.s32 	%r190, %r189, %r188;
	shl.b32 	%r191, %r1, 2;
	and.b32  	%r192, %r191, 508;
	add.s32 	%r193, %r190, %r192;
	st.shared.f32 	[%r193], %f60;
	mov.u32 	%r275, %r8;
	@%p33 bra 	$L__BB0_37;
	and.b32  	%r194, %r8, 127;
	add.s32 	%r195, %r194, %r4;
	setp.ge.u32 	%p34, %r195, %r88;
	add.s32 	%r62, %r22, %r27;
	setp.ge.u32 	%p35, %r62, %r89;
	mov.f32 	%f61, 0f00000000;
	or.pred  	%p36, %p35, %p34;
	@%p36 bra 	$L__BB0_33;
	and.b32  	%r196, %r8, 127;
	add.s32 	%r197, %r196, %r4;
	mad.lo.s32 	%r198, %r62, %r88, %r197;
	mul.wide.u32 	%rd23, %r198, 4;
	add.s64 	%rd24, %rd2, %rd23;
	ld.global.nc.f32 	%f61, [%rd24];
$L__BB0_33:
	setp.eq.s32 	%p37, %r10, 1;
	shl.b32 	%r199, %r22, 9;
	mov.u32 	%r200, _ZZ17steel_gemm_kernelE2Bs;
	add.s32 	%r201, %r200, %r199;
	shl.b32 	%r202, %r8, 2;
	and.b32  	%r203, %r202, 508;
	add.s32 	%r204, %r201, %r203;
	st.shared.f32 	[%r204], %f61;
	mov.u32 	%r275, %r16;
	@%p37 bra 	$L__BB0_37;
	and.b32  	%r205, %r16, 127;
	add.s32 	%r206, %r205, %r4;
	setp.lt.u32 	%p38, %r206, %r88;
	add.s32 	%r63, %r23, %r27;
	setp.lt.u32 	%p39, %r63, %r89;
	and.pred  	%p40, %p39, %p38;
	@%p40 bra 	$L__BB0_36;
	mov.b32 	%r207, 0;
	st.shared.u32 	[%r24], %r207;
	mov.u32 	%r275, %r20;
	bra.uni 	$L__BB0_37;
$L__BB0_36:
	and.b32  	%r208, %r16, 127;
	add.s32 	%r209, %r208, %r4;
	mad.lo.s32 	%r210, %r63, %r88, %r209;
	mul.wide.u32 	%rd25, %r210, 4;
	add.s64 	%rd26, %rd2, %rd25;
	ld.global.nc.f32 	%f25, [%rd26];
	st.shared.f32 	[%r24], %f25;
	mov.u32 	%r275, %r20;
$L__BB0_37:
	@%p15 bra 	$L__BB0_51;
$L__BB0_38:
	shr.u32 	%r66, %r275, 7;
	and.b32  	%r67, %r275, 127;
	add.s32 	%r68, %r66, %r27;
	add.s32 	%r69, %r67, %r4;
	setp.ge.u32 	%p42, %r68, %r89;
	setp.ge.u32 	%p43, %r69, %r88;
	or.pred  	%p44, %p42, %p43;
	@%p44 bra 	$L__BB0_40;
	mad.lo.s32 	%r217, %r68, %r88, %r69;
	mul.wide.u32 	%rd27, %r217, 4;
	add.s64 	%rd28, %rd2, %rd27;
	ld.global.nc.f32 	%f26, [%rd28];
	shl.b32 	%r218, %r66, 9;
	mov.u32 	%r219, _ZZ17steel_gemm_kernelE2Bs;
	add.s32 	%r220, %r219, %r218;
	shl.b32 	%r221, %r67, 2;
	add.s32 	%r222, %r220, %r221;
	st.shared.f32 	[%r222], %f26;
	bra.uni 	$L__BB0_41;
$L__BB0_40:
	shl.b32 	%r211, %r66, 9;
	mov.u32 	%r212, _ZZ17steel_gemm_kernelE2Bs;
	add.s32 	%r213, %r212, %r211;
	shl.b32 	%r214, %r67, 2;
	add.s32 	%r215, %r213, %r214;
	mov.b32 	%r216, 0;
	st.shared.u32 	[%r215], %r216;
$L__BB0_41:
	add.s32 	%r70, %r275, %r7;
	shr.u32 	%r71, %r70, 7;
	and.b32  	%r72, %r70, 127;
	add.s32 	%r73, %r71, %r27;
	add.s32 	%r74, %r72, %r4;
	setp.lt.u32 	%p45, %r73, %r89;
	setp.lt.u32 	%p46, %r74, %r88;
	and.pred  	%p47, %p45, %p46;
	@%p47 bra 	$L__BB0_43;
	shl.b32 	%r223, %r71, 9;
	mov.u32 	%r224, _ZZ17steel_gemm_kernelE2Bs;
	add.s32 	%r225, %r224, %r223;
	shl.b32 	%r226, %r72, 2;
	add.s32 	%r227, %r225, %r226;
	mov.b32 	%r228, 0;
	st.shared.u32 	[%r227], %r228;
	bra.uni 	$L__BB0_44;
$L__BB0_43:
	mad.lo.s32 	%r229, %r73, %r88, %r74;
	mul.wide.u32 	%rd29, %r229, 4;
	add.s64 	%rd30, %rd2, %rd29;
	ld.global.nc.f32 	%f27, [%rd30];
	shl.b32 	%r230, %r71, 9;
	mov.u32 	%r231, _ZZ17steel_gemm_kernelE2Bs;
	add.s32 	%r232, %r231, %r230;
	shl.b32 	%r233, %r72, 2;
	add.s32 	%r234, %r232, %r233;
	st.shared.f32 	[%r234], %f27;
$L__BB0_44:
	add.s32 	%r75, %r70, %r7;
	shr.u32 	%r76, %r75, 7;
	and.b32  	%r77, %r75, 127;
	add.s32 	%r78, %r76, %r27;
	add.s32 	%r79, %r77, %r4;
	setp.lt.u32 	%p48, %r78, %r89;
	setp.lt.u32 	%p49, %r79, %r88;
	and.pred  	%p50, %p48, %p49;
	@%p50 bra 	$L__BB0_46;
	shl.b32 	%r235, %r76, 9;
	mov.u32 	%r236, _ZZ17steel_gemm_kernelE2Bs;
	add.s32 	%r237, %r236, %r235;
	shl.b32 	%r238, %r77, 2;
	add.s32 	%r239, %r237, %r238;
	mov.b32 	%r240, 0;
	st.shared.u32 	[%r239], %r240;
	bra.uni 	$L__BB0_47;
$L__BB0_46:
	mad.lo.s32 	%r241, %r78, %r88, %r79;
	mul.wide.u32 	%rd31, %r241, 4;
	add.s64 	%rd32, %rd2, %rd31;
	ld.global.nc.f32 	%f28, [%rd32];
	shl.b32 	%r242, %r76, 9;
	mov.u32 	%r243, _ZZ17steel_gemm_kernelE2Bs;
	add.s32 	%r244, %r243, %r242;
	shl.b32 	%r245, %r77, 2;
	add.s32 	%r246, %r244, %r245;
	st.shared.f32 	[%r246], %f28;
$L__BB0_47:
	add.s32 	%r80, %r75, %r7;
	shr.u32 	%r81, %r80, 7;
	and.b32  	%r82, %r80, 127;
	add.s32 	%r83, %r81, %r27;
	add.s32 	%r84, %r82, %r4;
	setp.lt.u32 	%p51, %r83, %r89;
	setp.lt.u32 	%p52, %r84, %r88;
	and.pred  	%p53, %p51, %p52;
	@%p53 bra 	$L__BB0_49;
	shl.b32 	%r247, %r81, 9;
	mov.u32 	%r248, _ZZ17steel_gemm_kernelE2Bs;
	add.s32 	%r249, %r248, %r247;
	shl.b32 	%r250, %r82, 2;
	add.s32 	%r251, %r249, %r250;
	mov.b32 	%r252, 0;
	st.shared.u32 	[%r251], %r252;
	bra.uni 	$L__BB0_50;
$L__BB0_49:
	mad.lo.s32 	%r253, %r83, %r88, %r84;
	mul.wide.u32 	%rd33, %r253, 4;
	add.s64 	%rd34, %rd2, %rd33;
	ld.global.nc.f32 	%f29, [%rd34];
	shl.b32 	%r254, %r81, 9;
	mov.u32 	%r255, _ZZ17steel_gemm_kernelE2Bs;
	add.s32 	%r256, %r255, %r254;
	shl.b32 	%r257, %r82, 2;
	add.s32 	%r258, %r256, %r257;
	st.shared.f32 	[%r258], %f29;
$L__BB0_50:
	add.s32 	%r275, %r80, %r7;
	setp.lt.u32 	%p54, %r275, 1024;
	@%p54 bra 	$L__BB0_38;
$L__BB0_51:
	bar.sync 	0;
	shl.b32 	%r259, %r1, 1;
	and.b32  	%r260, %r259, 2016;
	mov.u32 	%r261, _ZZ17steel_gemm_kernelE2As;
	add.s32 	%r262, %r261, %r260;
	ld.shared.f32 	%f30, [%r262];
	shl.b32 	%r263, %r1, 2;
	and.b32  	%r264, %r263, 60;
	mov.u32 	%r265, _ZZ17steel_gemm_kernelE2Bs;
	add.s32 	%r266, %r265, %r264;
	ld.shared.f32 	%f31, [%r266];
	fma.rn.f32 	%f32, %f30, %f31, %f62;
	ld.shared.f32 	%f33, [%r262+4];
	ld.shared.f32 	%f34, [%r266+512];
	fma.rn.f32 	%f35, %f33, %f34, %f32;
	ld.shared.f32 	%f36, [%r262+8];
	ld.shared.f32 	%f37, [%r266+1024];
	fma.rn.f32 	%f38, %f36, %f37, %f35;
	ld.shared.f32 	%f39, [%r262+12];
	ld.shared.f32 	%f40, [%r266+1536];
	fma.rn.f32 	%f41, %f39, %f40, %f38;
	ld.shared.f32 	%f42, [%r262+16];
	ld.shared.f32 	%f43, [%r266+2048];
	fma.rn.f32 	%f44, %f42, %f43, %f41;
	ld.shared.f32 	%f45, [%r262+20];
	ld.shared.f32 	%f46, [%r266+2560];
	fma.rn.f32 	%f47, %f45, %f46, %f44;
	ld.shared.f32 	%f48, [%r262+24];
	ld.shared.f32 	%f49, [%r266+3072];
	fma.rn.f32 	%f50, %f48, %f49, %f47;
	ld.shared.f32 	%f51, [%r262+28];
	ld.shared.f32 	%f52, [%r266+3584];
	fma.rn.f32 	%f62, %f51, %f52, %f50;
	bar.sync 	0;
	add.s32 	%r269, %r269, 1;
	setp.ne.s32 	%p55, %r269, %r25;
	@%p55 bra 	$L__BB0_2;
$L__BB0_52:
	setp.ge.u32 	%p56, %r3, %r87;
	setp.ge.u32 	%p57, %r5, %r88;
	or.pred  	%p58, %p56, %p57;
	@%p58 bra 	$L__BB0_56;
	setp.eq.f32 	%p59, %f13, 0f00000000;
	@%p59 bra 	$L__BB0_55;
	mad.lo.s32 	%r268, %r88, %r3, %r5;
	mul.wide.u32 	%rd37, %r268, 4;
	add.s64 	%rd38, %rd3, %rd37;
	ld.global.f32 	%f54, [%rd38];
	mul.f32 	%f55, %f13, %f54;
	fma.rn.f32 	%f56, %f12, %f62, %f55;
	st.global.f32 	[%rd38], %f56;
	bra.uni 	$L__BB0_56;
$L__BB0_55:
	mul.f32 	%f53, %f12, %f62;
	mad.lo.s32 	%r267, %r88, %r3, %r5;
	mul.wide.u32 	%rd35, %r267, 4;
	add.s64 	%rd36, %rd3, %rd35;
	st.global.f32 	[%rd36], %f53;
$L__BB0_56:
	ret;

}
	// .globl	steel_gemm_tn_kernel
.visible .entry steel_gemm_tn_kernel(
	.param .u64 .ptr .align 1 steel_gemm_tn_kernel_param_0,
	.param .u64 .ptr .align 1 steel_gemm_tn_kernel_param_1,
	.param .u64 .ptr .align 1 steel_gemm_tn_kernel_param_2,
	.param .f32 steel_gemm_tn_kernel_param_3,
	.param .f32 steel_gemm_tn_kernel_param_4,
	.param .u32 steel_gemm_tn_kernel_param_5,
	.param .u32 steel_gemm_tn_kernel_param_6,
	.param .u32 steel_gemm_tn_kernel_param_7
)
{
	.reg .pred 	%p<60>;
	.reg .b32 	%r<264>;
	.reg .b32 	%f<63>;
	.reg .b64 	%rd<39>;
	// demoted variable
	.shared .align 4 .b8 _ZZ20steel_gemm_tn_kernelE2As[4096];
	// demoted variable
	.shared .align 4 .b8 _ZZ20steel_gemm_tn_kernelE2Bs[4096];
	ld.param.u64 	%rd4, [steel_gemm_tn_kernel_param_0];
	ld.param.u64 	%rd5, [steel_gemm_tn_kernel_param_1];
	ld.param.u64 	%rd6, [steel_gemm_tn_kernel_param_2];
	ld.param.f32 	%f12, [steel_gemm_tn_kernel_param_3];
	ld.param.f32 	%f13, [steel_gemm_tn_kernel_param_4];
	ld.param.u32 	%r87, [steel_gemm_tn_kernel_param_5];
	ld.param.u32 	%r88, [steel_gemm_tn_kernel_param_6];
	ld.param.u32 	%r89, [steel_gemm_tn_kernel_param_7];
	cvta.to.global.u64 	%rd1, %rd5;
	cvta.to.global.u64 	%rd2, %rd6;
	cvta.to.global.u64 	%rd3, %rd4;
	mov.u32 	%r90, %ctaid.x;
	mov.u32 	%r91, %ctaid.y;
	mov.u32 	%r1, %tid.x;
	and.b32  	%r92, %r1, 15;
	shr.u32 	%r93, %r1, 4;
	shl.b32 	%r2, %r91, 7;
	or.b32  	%r3, %r2, %r93;
	shl.b32 	%r4, %r90, 7;
	or.b32  	%r5, %r4, %r92;
	add.s32 	%r6, %r89, 7;
	setp.lt.u32 	%p1, %r6, 8;
	mov.f32 	%f62, 0f00000000;
	@%p1 bra 	$L__BB1_52;
	mov.u32 	%r7, %ntid.x;
	add.s32 	%r8, %r1, %r7;
	max.u32 	%r95, %r8, 1024;
	setp.lt.u32 	%p2, %r8, 1024;
	selp.u32 	%r96, 1, 0, %p2;
	add.s32 	%r97, %r8, %r96;
	sub.s32 	%r98, %r95, %r97;
	div.u32 	%r99, %r98, %r7;
	add.s32 	%r9, %r99, %r96;
	and.b32  	%r10, %r9, 3;
	shr.u32 	%r11, %r1, 7;
	and.b32  	%r100, %r1, 127;
	add.s32 	%r12, %r100, %r2;
	shr.u32 	%r13, %r8, 7;
	and.b32  	%r101, %r8, 127;
	add.s32 	%r14, %r101, %r2;
	add.s32 	%r15, %r8, %r7;
	shr.u32 	%r16, %r15, 7;
	and.b32  	%r102, %r15, 127;
	add.s32 	%r17, %r102, %r2;
	shl.b32 	%r103, %r16, 9;
	mov.u32 	%r104, _ZZ20steel_gemm_tn_kernelE2As;
	add.s32 	%r105, %r104, %r103;
	shl.b32 	%r106, %r15, 2;
	and.b32  	%r107, %r106, 508;
	add.s32 	%r18, %r105, %r107;
	add.s32 	%r19, %r15, %r7;
	add.s32 	%r20, %r100, %r4;
	add.s32 	%r21, %r101, %r4;
	shl.b32 	%r108, %r13, 9;
	mov.u32 	%r109, _ZZ20steel_gemm_tn_kernelE2Bs;
	add.s32 	%r110, %r109, %r108;
	shl.b32 	%r111, %r8, 2;
	and.b32  	%r112, %r111, 508;
	add.s32 	%r22, %r110, %r112;
	add.s32 	%r23, %r102, %r4;
	add.s32 	%r113, %r109, %r103;
	add.s32 	%r24, %r113, %r107;
	shr.u32 	%r25, %r6, 3;
	mov.f32 	%f62, 0f00000000;
	mov.b32 	%r256, 0;
$L__BB1_2:
	setp.eq.s32 	%p3, %r10, 3;
	shl.b32 	%r27, %r256, 3;
	mov.u32 	%r257, %r1;
	@%p3 bra 	$L__BB1_12;
	setp.ge.u32 	%p4, %r12, %r87;
	add.s32 	%r28, %r11, %r27;
	setp.ge.u32 	%p5, %r28, %r89;
	mov.f32 	%f58, 0f00000000;
	or.pred  	%p6, %p5, %p4;
	@%p6 bra 	$L__BB1_5;
	mad.lo.s32 	%r115, %r28, %r87, %r12;
	mul.wide.u32 	%rd7, %r115, 4;
	add.s64 	%rd8, %rd1, %rd7;
	ld.global.nc.f32 	%f58, [%rd8];
$L__BB1_5:
	setp.eq.s32 	%p7, %r10, 0;
	shl.b32 	%r116, %r11, 9;
	mov.u32 	%r117, _ZZ20steel_gemm_tn_kernelE2As;
	add.s32 	%r118, %r117, %r116;
	shl.b32 	%r119, %r1, 2;
	and.b32  	%r120, %r119, 508;
	add.s32 	%r121, %r118, %r120;
	st.shared.f32 	[%r121], %f58;
	mov.u32 	%r257, %r8;
	@%p7 bra 	$L__BB1_12;
	setp.ge.u32 	%p8, %r14, %r87;
	add.s32 	%r29, %r13, %r27;
	setp.ge.u32 	%p9, %r29, %r89;
	mov.f32 	%f59, 0f00000000;
	or.pred  	%p10, %p9, %p8;
	@%p10 bra 	$L__BB1_8;
	mad.lo.s32 	%r123, %r29, %r87, %r14;
	mul.wide.u32 	%rd9, %r123, 4;
	add.s64 	%rd10, %rd1, %rd9;
	ld.global.nc.f32 	%f59, [%rd10];
$L__BB1_8:
	setp.eq.s32 	%p11, %r10, 1;
	shl.b32 	%r124, %r13, 9;
	mov.u32 	%r125, _ZZ20steel_gemm_tn_kernelE2As;
	add.s32 	%r126, %r125, %r124;
	shl.b32 	%r127, %r8, 2;
	and.b32  	%r128, %r127, 508;
	add.s32 	%r129, %r126, %r128;
	st.shared.f32 	[%r129], %f59;
	mov.u32 	%r257, %r15;
	@%p11 bra 	$L__BB1_12;
	setp.lt.u32 	%p12, %r17, %r87;
	add.s32 	%r30, %r16, %r27;
	setp.lt.u32 	%p13, %r30, %r89;
	and.pred  	%p14, %p13, %p12;
	@%p14 bra 	$L__BB1_11;
	mov.b32 	%r131, 0;
	st.shared.u32 	[%r18], %r131;
	mov.u32 	%r257, %r19;
	bra.uni 	$L__BB1_12;
$L__BB1_11:
	mad.lo.s32 	%r132, %r30, %r87, %r17;
	mul.wide.u32 	%rd11, %r132, 4;
	add.s64 	%rd12, %rd1, %rd11;
	ld.global.nc.f32 	%f18, [%rd12];
	st.shared.f32 	[%r18], %f18;
	mov.u32 	%r257, %r19;
$L__BB1_12:
	setp.lt.u32 	%p15, %r9, 3;
	@%p15 bra 	$L__BB1_27;
	shl.b32 	%r133, %r7, 1;
	add.s32 	%r260, %r133, %r257;
	mad.lo.s32 	%r259, %r7, 3, %r257;
	add.s32 	%r258, %r7, %r257;
$L__BB1_14:
	shr.u32 	%r39, %r257, 7;
	and.b32  	%r40, %r257, 127;
	add.s32 	%r41, %r39, %r27;
	add.s32 	%r42, %r40, %r2;
	setp.ge.u32 	%p16, %r41, %r89;
	setp.ge.u32 	%p17, %r42, %r87;
	or.pred  	%p18, %p16, %p17;
	@%p18 bra 	$L__BB1_16;
	mad.lo.s32 	%r141, %r41, %r87, %r42;
	mul.wide.u32 	%rd13, %r141, 4;
	add.s64 	%rd14, %rd1, %rd13;
	ld.global.nc.f32 	%f19, [%rd14];
	shl.b32 	%r142, %r39, 9;
	mov.u32 	%r143, _ZZ20steel_gemm_tn_kernelE2As;
	add.s32 	%r144, %r143, %r142;
	shl.b32 	%r145, %r40, 2;
	add.s32 	%r146, %r144, %r145;
	st.shared.f32 	[%r146], %f19;
	bra.uni 	$L__BB1_17;
$L__BB1_16:
	shl.b32 	%r135, %r39, 9;
	mov.u32 	%r136, _ZZ20steel_gemm_tn_kernelE2As;
	add.s32 	%r137, %r136, %r135;
	shl.b32 	%r138, %r40, 2;
	add.s32 	%r139, %r137, %r138;
	mov.b32 	%r140, 0;
	st.shared.u32 	[%r139], %r140;
$L__BB1_17:
	shr.u32 	%r43, %r258, 7;
	and.b32  	%r44, %r258, 127;
	add.s32 	%r45, %r43, %r27;
	add.s32 	%r46, %r44, %r2;
	setp.lt.u32 	%p19, %r45, %r89;
	setp.lt.u32 	%p20, %r46, %r87;
	and.pred  	%p21, %p19, %p20;
	@%p21 bra 	$L__BB1_19;
	shl.b32 	%r148, %r43, 9;
	mov.u32 	%r149, _ZZ20steel_gemm_tn_kernelE2As;
	add.s32 	%r150, %r149, %r148;
	shl.b32 	%r151, %r44, 2;
	add.s32 	%r152, %r150, %r151;
	mov.b32 	%r153, 0;
	st.shared.u32 	[%r152], %r153;
	bra.uni 	$L__BB1_20;
$L__BB1_19:
	mad.lo.s32 	%r154, %r45, %r87, %r46;
	mul.wide.u32 	%rd15, %r154, 4;
	add.s64 	%rd16, %rd1, %rd15;
	ld.global.nc.f32 	%f20, [%rd16];
	shl.b32 	%r155, %r43, 9;
	mov.u32 	%r156, _ZZ20steel_gemm_tn_kernelE2As;
	add.s32 	%r157, %r156, %r155;
	shl.b32 	%r158, %r44, 2;
	add.s32 	%r159, %r157, %r158;
	st.shared.f32 	[%r159], %f20;
$L__BB1_20:
	add.s32 	%r47, %r257, %r7;
	shr.u32 	%r48, %r260, 7;
	and.b32  	%r49, %r260, 127;
	add.s32 	%r50, %r48, %r27;
	add.s32 	%r51, %r49, %r2;
	setp.lt.u32 	%p22, %r50, %r89;
	setp.lt.u32 	%p23, %r51, %r87;
	and.pred  	%p24, %p22, %p23;
	@%p24 bra 	$L__BB1_22;
	shl.b32 	%r161, %r48, 9;
	mov.u32 	%r162, _ZZ20steel_gemm_tn_kernelE2As;
	add.s32 	%r163, %r162, %r161;
	shl.b32 	%r164, %r49, 2;
	add.s32 	%r165, %r163, %r164;
	mov.b32 	%r166, 0;
	st.shared.u32 	[%r165], %r166;
	bra.uni 	$L__BB1_23;
$L__BB1_22:
	mad.lo.s32 	%r167, %r50, %r87, %r51;
	mul.wide.u32 	%rd17, %r167, 4;
	add.s64 	%rd18, %rd1, %rd17;
	ld.global.nc.f32 	%f21, [%rd18];
	shl.b32 	%r168, %r48, 9;
	mov.u32 	%r169, _ZZ20steel_gemm_tn_kernelE2As;
	add.s32 	%r170, %r169, %r168;
	shl.b32 	%r171, %r49, 2;
	add.s32 	%r172, %r170, %r171;
	st.shared.f32 	[%r172], %f21;
$L__BB1_23:
	add.s32 	%r52, %r47, %r7;
	shr.u32 	%r53, %r259, 7;
	and.b32  	%r54, %r259, 127;
	add.s32 	%r55, %r53, %r27;
	add.s32 	%r56, %r54, %r2;
	setp.lt.u32 	%p25, %r55, %r89;
	setp.lt.u32 	%p26, %r56, %r87;
	and.pred  	%p27, %p25, %p26;
	@%p27 bra 	$L__BB1_25;
	shl.b32 	%r174, %r53, 9;
	mov.u32 	%r175, _ZZ20steel_gemm_tn_kernelE2As;
	add.s32 	%r176, %r175, %r174;
	shl.b32 	%r177, %r54, 2;
	add.s32 	%r178, %r176, %r177;
	mov.b32 	%r179, 0;
	st.shared.u32 	[%r178], %r179;
	bra.uni 	$L__BB1_26;
$L__BB1_25:
	mad.lo.s32 	%r180, %r55, %r87, %r56;
	mul.wide.u32 	%rd19, %r180, 4;
	add.s64 	%rd20, %rd1, %rd19;
	ld.global.nc.f32 	%f22, [%rd20];
	shl.b32 	%r181, %r53, 9;
	mov.u32 	%r182, _ZZ20steel_gemm_tn_kernelE2As;
	add.s32 	%r183, %r182, %r181;
	shl.b32 	%r184, %r54, 2;
	add.s32 	%r185, %r183, %r184;
	st.shared.f32 	[%r185], %f22;
$L__BB1_26:
	add.s32 	%r186, %r52, %r7;
	add.s32 	%r257, %r186, %r7;
	shl.b32 	%r187, %r7, 2;
	add.s32 	%r260, %r260, %r187;
	add.s32 	%r259, %r259, %r187;
	add.s32 	%r258, %r258, %r187;
	setp.lt.u32 	%p28, %r257, 1024;
	@%p28 bra 	$L__BB1_14;
$L__BB1_27:
	mov.u32 	%r262, %r1;
	@%p3 bra 	$L__BB1_37;
	setp.ge.u32 	%p30, %r20, %r88;
	add.s32 	%r61, %r11, %r27;
	setp.ge.u32 	%p31, %r61, %r89;
	mov.f32 	%f60, 0f00000000;
	or.pred  	%p32, %p31, %p30;
	@%p32 bra 	$L__BB1_30;
	mad.lo.s32 	%r188, %r61, %r88, %r20;
	mul.wide.u32 	%rd21, %r188, 4;
	add.s64 	%rd22, %rd2, %rd21;
	ld.global.nc.f32 	%f60, [%rd22];
$L__BB1_30:
	setp.eq.s32 	%p33, %r10, 0;
	shl.b32 	%r189, %r11, 9;
	mov.u32 	%r190, _ZZ20steel_gemm_tn_kernelE2Bs;
	add.s32 	%r191, %r190, %r189;
	shl.b32 	%r192, %r1, 2;
	and.b32  	%r193, %r192, 508;
	add.s32 	%r194, %r191, %r193;
	st.shared.f32 	[%r194], %f60;
	mov.u32 	%r262, %r8;
	@%p33 bra 	$L__BB1_37;
	setp.ge.u32 	%p34, %r21, %r88;
	add.s32 	%r62, %r13, %r27;
	setp.ge.u32 	%p35, %r62, %r89;
	mov.f32 	%f61, 0f00000000;
	or.pred  	%p36, %p35, %p34;
	@%p36 bra 	$L__BB1_33;
	mad.lo.s32 	%r195, %r62, %r88, %r21;
	mul.wide.u32 	%rd23, %r195, 4;
	add.s64 	%rd24, %rd2, %rd23;
	ld.global.nc.f32 	%f61, [%rd24];
$L__BB1_33:
	setp.eq.s32 	%p37, %r10, 1;
	st.shared.f32 	[%r22], %f61;
	mov.u32 	%r262, %r15;
	@%p37 bra 	$L__BB1_37;
	setp.lt.u32 	%p38, %r23, %r88;
	add.s32 	%r63, %r16, %r27;
	setp.lt.u32 	%p39, %r63, %r89;
	and.pred  	%p40, %p39, %p38;
	@%p40 bra 	$L__BB1_36;
	mov.b32 	%r196, 0;
	st.shared.u32 	[%r24], %r196;
	mov.u32 	%r262, %r19;
	bra.uni 	$L__BB1_37;
$L__BB1_36:
	mad.lo.s32 	%r197, %r63, %r88, %r23;
	mul.wide.u32 	%rd25, %r197, 4;
	add.s64 	%rd26, %rd2, %rd25;
	ld.global.nc.f32 	%f25, [%rd26];
	st.shared.f32 	[%r24], %f25;
	mov.u32 	%r262, %r19;
$L__BB1_37:
	@%p15 bra 	$L__BB1_51;
$L__BB1_38:
	shr.u32 	%r66, %r262, 7;
	and.b32  	%r67, %r262, 127;
	add.s32 	%r68, %r66, %r27;
	add.s32 	%r69, %r67, %r4;
	setp.ge.u32 	%p42, %r68, %r89;
	setp.ge.u32 	%p43, %r69, %r88;
	or.pred  	%p44, %p42, %p43;
	@%p44 bra 	$L__BB1_40;
	mad.lo.s32 	%r204, %r68, %r88, %r69;
	mul.wide.u32 	%rd27, %r204, 4;
	add.s64 	%rd28, %rd2, %rd27;
	ld.global.nc.f32 	%f26, [%rd28];
	shl.b32 	%r205, %r66, 9;
	mov.u32 	%r206, _ZZ20steel_gemm_tn_kernelE2Bs;
	add.s32 	%r207, %r206, %r205;
	shl.b32 	%r208, %r67, 2;
	add.s32 	%r209, %r207, %r208;
	st.shared.f32 	[%r209], %f26;
	bra.uni 	$L__BB1_41;
$L__BB1_40:
	shl.b32 	%r198, %r66, 9;
	mov.u32 	%r199, _ZZ20steel_gemm_tn_kernelE2Bs;
	add.s32 	%r200, %r199, %r198;
	shl.b32 	%r201, %r67, 2;
	add.s32 	%r202, %r200, %r201;
	mov.b32 	%r203, 0;
	st.shared.u32 	[%r202], %r203;
$L__BB1_41:
	add.s32 	%r70, %r262, %r7;
	shr.u32 	%r71, %r70, 7;
	and.b32  	%r72, %r70, 127;
	add.s32 	%r73, %r71, %r27;
	add.s32 	%r74, %r72, %r4;
	setp.lt.u32 	%p45, %r73, %r89;
	setp.lt.u32 	%p46, %r74, %r88;
	and.pred  	%p47, %p45, %p46;
	@%p47 bra 	$L__BB1_43;
	shl.b32 	%r210, %r71, 9;
	mov.u32 	%r211, _ZZ20steel_gemm_tn_kernelE2Bs;
	add.s32 	%r212, %r211, %r210;
	shl.b32 	%r213, %r72, 2;
	add.s32 	%r214, %r212, %r213;
	mov.b32 	%r215, 0;
	st.shared.u32 	[%r214], %r215;
	bra.uni 	$L__BB1_44;
$L__BB1_43:
	mad.lo.s32 	%r216, %r73, %r88, %r74;
	mul.wide.u32 	%rd29, %r216, 4;
	add.s64 	%rd30, %rd2, %rd29;
	ld.global.nc.f32 	%f27, [%rd30];
	shl.b32 	%r217, %r71, 9;
	mov.u32 	%r218, _ZZ20steel_gemm_tn_kernelE2Bs;
	add.s32 	%r219, %r218, %r217;
	shl.b32 	%r220, %r72, 2;
	add.s32 	%r221, %r219, %r220;
	st.shared.f32 	[%r221], %f27;
$L__BB1_44:
	add.s32 	%r75, %r70, %r7;
	shr.u32 	%r76, %r75, 7;
	and.b32  	%r77, %r75, 127;
	add.s32 	%r78, %r76, %r27;
	add.s32 	%r79, %r77, %r4;
	setp.lt.u32 	%p48, %r78, %r89;
	setp.lt.u32 	%p49, %r79, %r88;
	and.pred  	%p50, %p48, %p49;
	@%p50 bra 	$L__BB1_46;
	shl.b32 	%r222, %r76, 9;
	mov.u32 	%r223, _ZZ20steel_gemm_tn_kernelE2Bs;
	add.s32 	%r224, %r223, %r222;
	shl.b32 	%r225, %r77, 2;
	add.s32 	%r226, %r224, %r225;
	mov.b32 	%r227, 0;
	st.shared.u32 	[%r226], %r227;
	bra.uni 	$L__BB1_47;
$L__BB1_46:
	mad.lo.s32 	%r228, %r78, %r88, %r79;
	mul.wide.u32 	%rd31, %r228, 4;
	add.s64 	%rd32, %rd2, %rd31;
	ld.global.nc.f32 	%f28, [%rd32];
	shl.b32 	%r229, %r76, 9;
	mov.u32 	%r230, _ZZ20steel_gemm_tn_kernelE2Bs;
	add.s32 	%r231, %r230, %r229;
	shl.b32 	%r232, %r77, 2;
	add.s32 	%r233, %r231, %r232;
	st.shared.f32 	[%r233], %f28;
$L__BB1_47:
	add.s32 	%r80, %r75, %r7;
	shr.u32 	%r81, %r80, 7;
	and.b32  	%r82, %r80, 127;
	add.s32 	%r83, %r81, %r27;
	add.s32 	%r84, %r82, %r4;
	setp.lt.u32 	%p51, %r83, %r89;
	setp.lt.u32 	%p52, %r84, %r88;
	and.pred  	%p53, %p51, %p52;
	@%p53 bra 	$L__BB1_49;
	shl.b32 	%r234, %r81, 9;
	mov.u32 	%r235, _ZZ20steel_gemm_tn_kernelE2Bs;
	add.s32 	%r236, %r235, %r234;
	shl.b32 	%r237, %r82, 2;
	add.s32 	%r238, %r236, %r237;
	mov.b32 	%r239, 0;
	st.shared.u32 	[%r238], %r239;
	bra.uni 	$L__BB1_50;
$L__BB1_49:
	mad.lo.s32 	%r240, %r83, %r88, %r84;
	mul.wide.u32 	%rd33, %r240, 4;
	add.s64 	%rd34, %rd2, %rd33;
	ld.global.nc.f32 	%f29, [%rd34];
	shl.b32 	%r241, %r81, 9;
	mov.u32 	%r242, _ZZ20steel_gemm_tn_kernelE2Bs;
	add.s32 	%r243, %r242, %r241;
	shl.b32 	%r244, %r82, 2;
	add.s32 	%r245, %r243, %r244;
	st.shared.f32 	[%r245], %f29;
$L__BB1_50:
	add.s32 	%r262, %r80, %r7;
	setp.lt.u32 	%p54, %r262, 1024;
	@%p54 bra 	$L__BB1_38;
$L__BB1_51:
	bar.sync 	0;
	shr.u32 	%r246, %r1, 2;
	and.b32  	%r247, %r246, 252;
	mov.u32 	%r248, _ZZ20steel_gemm_tn_kernelE2As;
	add.s32 	%r249, %r248, %r247;
	ld.shared.f32 	%f30, [%r249];
	shl.b32 	%r250, %r1, 2;
	and.b32  	%r251, %r250, 60;
	mov.u32 	%r252, _ZZ20steel_gemm_tn_kernelE2Bs;
	add.s32 	%r253, %r252, %r251;
	ld.shared.f32 	%f31, [%r253];
	fma.rn.f32 	%f32, %f30, %f31, %f62;
	ld.shared.f32 	%f33, [%r249+512];
	ld.shared.f32 	%f34, [%r253+512];
	fma.rn.f32 	%f35, %f33, %f34, %f32;
	ld.shared.f32 	%f36, [%r249+1024];
	ld.shared.f32 	%f37, [%r253+1024];
	fma.rn.f32 	%f38, %f36, %f37, %f35;
	ld.shared.f32 	%f39, [%r249+1536];
	ld.shared.f32 	%f40, [%r253+1536];
	fma.rn.f32 	%f41, %f39, %f40, %f38;
	ld.shared.f32 	%f42, [%r249+2048];
	ld.shared.f32 	%f43, [%r253+2048];
	fma.rn.f32 	%f44, %f42, %f43, %f41;
	ld.shared.f32 	%f45, [%r249+2560];
	ld.shared.f32 	%f46, [%r253+2560];
	fma.rn.f32 	%f47, %f45, %f46, %f44;
	ld.shared.f32 	%f48, [%r249+3072];
	ld.shared.f32 	%f49, [%r253+3072];
	fma.rn.f32 	%f50, %f48, %f49, %f47;
	ld.shared.f32 	%f51, [%r249+3584];
	ld.shared.f32 	%f52, [%r253+3584];
	fma.rn.f32 	%f62, %f51, %f52, %f50;
	bar.sync 	0;
	add.s32 	%r256, %r256, 1;
	setp.ne.s32 	%p55, %r256, %r25;
	@%p55 bra 	$L__BB1_2;
$L__BB1_52:
	setp.ge.u32 	%p56, %r3, %r87;
	setp.ge.u32 	%p57, %r5, %r88;
	or.pred  	%p58, %p56, %p57;
	@%p58 bra 	$L__BB1_56;
	setp.eq.f32 	%p59, %f13, 0f00000000;
	@%p59 bra 	$L__BB1_55;
	mad.lo.s32 	%r255, %r88, %r3, %r5;
	mul.wide.u32 	%rd37, %r255, 4;
	add.s64 	%rd38, %rd3, %rd37;
	ld.global.f32 	%f54, [%rd38];
	mul.f32 	%f55, %f13, %f54;
	fma.rn.f32 	%f56, %f12, %f62, %f55;
	st.global.f32 	[%rd38], %f56;
	bra.uni 	$L__BB1_56;
$L__BB1_55:
	mul.f32 	%f53, %f12, %f62;
	mad.lo.s32 	%r254, %r88, %r3, %r5;
	mul.wide.u32 	%rd35, %r254, 4;
	add.s64 	%rd36, %rd3, %rd35;
	st.global.f32 	[%rd36], %f53;
$L__BB1_56:
	ret;

}
	// .globl	steel_gemm_fp16_kernel
.visible .entry steel_gemm_fp16_kernel(
	.param .u64 .ptr .align 1 steel_gemm_fp16_kernel_param_0,
	.param .u64 .ptr .align 1 steel_gemm_fp16_kernel_param_1,
	.param .u64 .ptr .align 1 steel_gemm_fp16_kernel_param_2,
	.param .f32 steel_gemm_fp16_kernel_param_3,
	.param .f32 steel_gemm_fp16_kernel_param_4,
	.param .u32 steel_gemm_fp16_kernel_param_5,
	.param .u32 steel_gemm_fp16_kernel_param_6,
	.param .u32 steel_gemm_fp16_kernel_param_7
)
{
	.reg .pred 	%p<60>;
	.reg .b16 	%rs<60>;
	.reg .b32 	%r<267>;
	.reg .b32 	%f<51>;
	.reg .b64 	%rd<39>;
	// demoted variable
	.shared .align 2 .b8 _ZZ22steel_gemm_fp16_kernelE2As[2048];
	// demoted variable
	.shared .align 2 .b8 _ZZ22steel_gemm_fp16_kernelE2Bs[2048];
	ld.param.u64 	%rd4, [steel_gemm_fp16_kernel_param_0];
	ld.param.u64 	%rd5, [steel_gemm_fp16_kernel_param_1];
	ld.param.u64 	%rd6, [steel_gemm_fp16_kernel_param_2];
	ld.param.f32 	%f4, [steel_gemm_fp16_kernel_param_3];
	ld.param.f32 	%f5, [steel_gemm_fp16_kernel_param_4];
	ld.param.u32 	%r88, [steel_gemm_fp16_kernel_param_5];
	ld.param.u32 	%r89, [steel_gemm_fp16_kernel_param_6];
	ld.param.u32 	%r90, [steel_gemm_fp16_kernel_param_7];
	cvta.to.global.u64 	%rd1, %rd5;
	cvta.to.global.u64 	%rd2, %rd6;
	cvta.to.global.u64 	%rd3, %rd4;
	mov.u32 	%r91, %ctaid.x;
	mov.u32 	%r92, %ctaid.y;
	mov.u32 	%r1, %tid.x;
	and.b32  	%r93, %r1, 15;
	shr.u32 	%r94, %r1, 4;
	shl.b32 	%r2, %r92, 7;
	or.b32  	%r3, %r2, %r94;
	shl.b32 	%r4, %r91, 7;
	or.b32  	%r5, %r4, %r93;
	add.s32 	%r6, %r90, 7;
	setp.lt.u32 	%p1, %r6, 8;
	mov.f32 	%f50, 0f00000000;
	@%p1 bra 	$L__BB2_56;
	mov.u32 	%r7, %ntid.x;
	add.s32 	%r8, %r1, %r7;
	max.u32 	%r96, %r8, 1024;
	setp.lt.u32 	%p2, %r8, 1024;
	selp.u32 	%r97, 1, 0, %p2;
	add.s32 	%r98, %r8, %r97;
	sub.s32 	%r99, %r96, %r98;
	div.u32 	%r100, %r99, %r7;
	add.s32 	%r9, %r100, %r97;
	and.b32  	%r10, %r9, 3;
	shr.u32 	%r101, %r1, 3;
	and.b32  	%r11, %r1, 7;
	add.s32 	%r12, %r101, %r2;
	mul.lo.s32 	%r13, %r12, %r90;
	shr.u32 	%r102, %r8, 3;
	and.b32  	%r14, %r8, 7;
	add.s32 	%r15, %r102, %r2;
	mul.lo.s32 	%r16, %r15, %r90;
	add.s32 	%r17, %r8, %r7;
	shr.u32 	%r103, %r17, 3;
	and.b32  	%r18, %r17, 7;
	add.s32 	%r19, %r103, %r2;
	shl.b32 	%r104, %r103, 4;
	mov.u32 	%r105, _ZZ22steel_gemm_fp16_kernelE2As;
	add.s32 	%r106, %r105, %r104;
	shl.b32 	%r107, %r17, 1;
	and.b32  	%r108, %r107, 14;
	add.s32 	%r20, %r106, %r108;
	add.s32 	%r21, %r17, %r7;
	shr.u32 	%r22, %r1, 7;
	shr.u32 	%r23, %r8, 7;
	shr.u32 	%r24, %r17, 7;
	shl.b32 	%r109, %r24, 8;
	mov.u32 	%r110, _ZZ22steel_gemm_fp16_kernelE2Bs;
	add.s32 	%r111, %r110, %r109;
	and.b32  	%r112, %r107, 254;
	add.s32 	%r25, %r111, %r112;
	shr.u32 	%r26, %r6, 3;
	mov.f32 	%f50, 0f00000000;
	mov.b32 	%r259, 0;
	and.b32  	%r179, %r1, 127;
	add.s32 	%r180, %r179, %r4;
$L__BB2_2:
	setp.eq.s32 	%p3, %r10, 3;
	shl.b32 	%r28, %r259, 3;
	mov.u32 	%r260, %r1;
	@%p3 bra 	$L__BB2_14;
	setp.lt.u32 	%p4, %r12, %r88;
	add.s32 	%r29, %r11, %r28;
	setp.lt.u32 	%p5, %r29, %r90;
	and.pred  	%p6, %p4, %p5;
	@%p6 bra 	$L__BB2_5;
	mov.f32 	%f8, 0f00000000;
	// begin inline asm
	{  cvt.rn.f16.f32 %rs56, %f8;}

	// end inline asm
	bra.uni 	$L__BB2_6;
$L__BB2_5:
	add.s32 	%r114, %r13, %r29;
	mul.wide.u32 	%rd7, %r114, 2;
	add.s64 	%rd8, %rd1, %rd7;
	ld.global.nc.u16 	%rs56, [%rd8];
$L__BB2_6:
	setp.eq.s32 	%p7, %r10, 0;
	shl.b32 	%r115, %r1, 1;
	and.b32  	%r116, %r115, 2032;
	mov.u32 	%r117, _ZZ22steel_gemm_fp16_kernelE2As;
	add.s32 	%r118, %r117, %r116;
	shl.b32 	%r119, %r11, 1;
	add.s32 	%r120, %r118, %r119;
	st.shared.u16 	[%r120], %rs56;
	mov.u32 	%r260, %r8;
	@%p7 bra 	$L__BB2_14;
	setp.lt.u32 	%p8, %r15, %r88;
	add.s32 	%r30, %r14, %r28;
	setp.lt.u32 	%p9, %r30, %r90;
	and.pred  	%p10, %p8, %p9;
	@%p10 bra 	$L__BB2_9;
	mov.f32 	%f9, 0f00000000;
	// begin inline asm
	{  cvt.rn.f16.f32 %rs57, %f9;}

	// end inline asm
	bra.uni 	$L__BB2_10;
$L__BB2_9:
	add.s32 	%r122, %r16, %r30;
	mul.wide.u32 	%rd9, %r122, 2;
	add.s64 	%rd10, %rd1, %rd9;
	ld.global.nc.u16 	%rs57, [%rd10];
$L__BB2_10:
	setp.eq.s32 	%p11, %r10, 1;
	shl.b32 	%r123, %r8, 1;
	and.b32  	%r124, %r123, -16;
	add.s32 	%r126, %r117, %r124;
	shl.b32 	%r127, %r14, 1;
	add.s32 	%r128, %r126, %r127;
	st.shared.u16 	[%r128], %rs57;
	mov.u32 	%r260, %r17;
	@%p11 bra 	$L__BB2_14;
	setp.lt.u32 	%p12, %r19, %r88;
	add.s32 	%r31, %r18, %r28;
	setp.lt.u32 	%p13, %r31, %r90;
	and.pred  	%p14, %p12, %p13;
	@%p14 bra 	$L__BB2_13;
	mov.f32 	%f10, 0f00000000;
	// begin inline asm
	{  cvt.rn.f16.f32 %rs15, %f10;}

	// end inline asm
	st.shared.u16 	[%r20], %rs15;
	mov.u32 	%r260, %r21;
	bra.uni 	$L__BB2_14;
$L__BB2_13:
	mad.lo.s32 	%r130, %r19, %r90, %r31;
	mul.wide.u32 	%rd11, %r130, 2;
	add.s64 	%rd12, %rd1, %rd11;
	ld.global.nc.u16 	%rs16, [%rd12];
	st.shared.u16 	[%r20], %rs16;
	mov.u32 	%r260, %r21;
$L__BB2_14:
	setp.lt.u32 	%p15, %r9, 3;
	@%p15 bra 	$L__BB2_29;
	shl.b32 	%r131, %r7, 1;
	add.s32 	%r263, %r131, %r260;
	mad.lo.s32 	%r262, %r7, 3, %r260;
	add.s32 	%r261, %r7, %r260;
$L__BB2_16:
	shr.u32 	%r40, %r260, 3;
	and.b32  	%r41, %r260, 7;
	add.s32 	%r42, %r40, %r2;
	add.s32 	%r43, %r41, %r28;
	setp.ge.u32 	%p16, %r42, %r88;
	setp.ge.u32 	%p17, %r43, %r90;
	or.pred  	%p18, %p16, %p17;
	@%p18 bra 	$L__BB2_18;
	shl.b32 	%r137, %r40, 4;
	mov.u32 	%r138, _ZZ22steel_gemm_fp16_kernelE2As;
	add.s32 	%r139, %r138, %r137;
	shl.b32 	%r140, %r41, 1;
	add.s32 	%r141, %r139, %r140;
	mad.lo.s32 	%r142, %r42, %r90, %r43;
	mul.wide.u32 	%rd13, %r142, 2;
	add.s64 	%rd14, %rd1, %rd13;
	ld.global.nc.u16 	%rs18, [%rd14];
	st.shared.u16 	[%r141], %rs18;
	bra.uni 	$L__BB2_19;
$L__BB2_18:
	mov.f32 	%f11, 0f00000000;
	// begin inline asm
	{  cvt.rn.f16.f32 %rs17, %f11;}

	// end inline asm
	shl.b32 	%r132, %r40, 4;
	mov.u32 	%r133, _ZZ22steel_gemm_fp16_kernelE2As;
	add.s32 	%r134, %r133, %r132;
	shl.b32 	%r135, %r41, 1;
	add.s32 	%r136, %r134, %r135;
	st.shared.u16 	[%r136], %rs17;
$L__BB2_19:
	shr.u32 	%r44, %r261, 3;
	and.b32  	%r45, %r261, 7;
	add.s32 	%r46, %r44, %r2;
	add.s32 	%r47, %r45, %r28;
	setp.lt.u32 	%p19, %r46, %r88;
	setp.lt.u32 	%p20, %r47, %r90;
	and.pred  	%p21, %p19, %p20;
	@%p21 bra 	$L__BB2_21;
	mov.f32 	%f12, 0f00000000;
	// begin inline asm
	{  cvt.rn.f16.f32 %rs19, %f12;}

	// end inline asm
	shl.b32 	%r143, %r44, 4;
	mov.u32 	%r144, _ZZ22steel_gemm_fp16_kernelE2As;
	add.s32 	%r145, %r144, %r143;
	shl.b32 	%r146, %r45, 1;
	add.s32 	%r147, %r145, %r146;
	st.shared.u16 	[%r147], %rs19;
	bra.uni 	$L__BB2_22;
$L__BB2_21:
	shl.b32 	%r148, %r44, 4;
	mov.u32 	%r149, _ZZ22steel_gemm_fp16_kernelE2As;
	add.s32 	%r150, %r149, %r148;
	shl.b32 	%r151, %r45, 1;
	add.s32 	%r152, %r150, %r151;
	mad.lo.s32 	%r153, %r46, %r90, %r47;
	mul.wide.u32 	%rd15, %r153, 2;
	add.s64 	%rd16, %rd1, %rd15;
	ld.global.nc.u16 	%rs20, [%rd16];
	st.shared.u16 	[%r152], %rs20;
$L__BB2_22:
	add.s32 	%r48, %r260, %r7;
	shr.u32 	%r49, %r263, 3;
	and.b32  	%r50, %r263, 7;
	add.s32 	%r51, %r49, %r2;
	add.s32 	%r52, %r50, %r28;
	setp.lt.u32 	%p22, %r51, %r88;
	setp.lt.u32 	%p23, %r52, %r90;
	and.pred  	%p24, %p22, %p23;
	@%p24 bra 	$L__BB2_24;
	mov.f32 	%f13, 0f00000000;
	// begin inline asm
	{  cvt.rn.f16.f32 %rs21, %f13;}

	// end inline asm
	shl.b32 	%r154, %r49, 4;
	mov.u32 	%r155, _ZZ22steel_gemm_fp16_kernelE2As;
	add.s32 	%r156, %r155, %r154;
	shl.b32 	%r157, %r50, 1;
	add.s32 	%r158, %r156, %r157;
	st.shared.u16 	[%r158], %rs21;
	bra.uni 	$L__BB2_25;
$L__BB2_24:
	shl.b32 	%r159, %r49, 4;
	mov.u32 	%r160, _ZZ22steel_gemm_fp16_kernelE2As;
	add.s32 	%r161, %r160, %r159;
	shl.b32 	%r162, %r50, 1;
	add.s32 	%r163, %r161, %r162;
	mad.lo.s32 	%r164, %r51, %r90, %r52;
	mul.wide.u32 	%rd17, %r164, 2;
	add.s64 	%rd18, %rd1, %rd17;
	ld.global.nc.u16 	%rs22, [%rd18];
	st.shared.u16 	[%r163], %rs22;
$L__BB2_25:
	add.s32 	%r53, %r48, %r7;
	shr.u32 	%r54, %r262, 3;
	and.b32  	%r55, %r262, 7;
	add.s32 	%r56, %r54, %r2;
	add.s32 	%r57, %r55, %r28;
	setp.lt.u32 	%p25, %r56, %r88;
	setp.lt.u32 	%p26, %r57, %r90;
	and.pred  	%p27, %p25, %p26;
	@%p27 bra 	$L__BB2_27;
	mov.f32 	%f14, 0f00000000;
	// begin inline asm
	{  cvt.rn.f16.f32 %rs23, %f14;}

	// end inline asm
	shl.b32 	%r165, %r54, 4;
	mov.u32 	%r166, _ZZ22steel_gemm_fp16_kernelE2As;
	add.s32 	%r167, %r166, %r165;
	shl.b32 	%r168, %r55, 1;
	add.s32 	%r169, %r167, %r168;
	st.shared.u16 	[%r169], %rs23;
	bra.uni 	$L__BB2_28;
$L__BB2_27:
	shl.b32 	%r170, %r54, 4;
	mov.u32 	%r171, _ZZ22steel_gemm_fp16_kernelE2As;
	add.s32 	%r172, %r171, %r170;
	shl.b32 	%r173, %r55, 1;
	add.s32 	%r174, %r172, %r173;
	mad.lo.s32 	%r175, %r56, %r90, %r57;
	mul.wide.u32 	%rd19, %r175, 2;
	add.s64 	%rd20, %rd1, %rd19;
	ld.global.nc.u16 	%rs24, [%rd20];
	st.shared.u16 	[%r174], %rs24;
$L__BB2_28:
	add.s32 	%r176, %r53, %r7;
	add.s32 	%r260, %r176, %r7;
	shl.b32 	%r177, %r7, 2;
	add.s32 	%r263, %r263, %r177;
	add.s32 	%r262, %r262, %r177;
	add.s32 	%r261, %r261, %r177;
	setp.lt.u32 	%p28, %r260, 1024;
	@%p28 bra 	$L__BB2_16;
$L__BB2_29:
	mov.u32 	%r265, %r1;
	@%p3 bra 	$L__BB2_41;
	setp.lt.u32 	%p30, %r180, %r89;
	add.s32 	%r62, %r22, %r28;
	setp.lt.u32 	%p31, %r62, %r90;
	and.pred  	%p32, %p31, %p30;
	@%p32 bra 	$L__BB2_32;
	mov.f32 	%f15, 0f00000000;
	// begin inline asm
	{  cvt.rn.f16.f32 %rs58, %f15;}

	// end inline asm
	bra.uni 	$L__BB2_33;
$L__BB2_32:
	and.b32  	%r181, %r1, 127;
	add.s32 	%r182, %r181, %r4;
	mad.lo.s32 	%r183, %r62, %r89, %r182;
	mul.wide.u32 	%rd21, %r183, 2;
	add.s64 	%rd22, %rd2, %rd21;
	ld.global.nc.u16 	%rs58, [%rd22];
$L__BB2_33:
	setp.eq.s32 	%p33, %r10, 0;
	shl.b32 	%r184, %r22, 8;
	mov.u32 	%r185, _ZZ22steel_gemm_fp16_kernelE2Bs;
	add.s32 	%r186, %r185, %r184;
	shl.b32 	%r187, %r1, 1;
	and.b32  	%r188, %r187, 254;
	add.s32 	%r189, %r186, %r188;
	st.shared.u16 	[%r189], %rs58;
	mov.u32 	%r265, %r8;
	@%p33 bra 	$L__BB2_41;
	and.b32  	%r190, %r8, 127;
	add.s32 	%r191, %r190, %r4;
	setp.lt.u32 	%p34, %r191, %r89;
	add.s32 	%r63, %r23, %r28;
	setp.lt.u32 	%p35, %r63, %r90;
	and.pred  	%p36, %p35, %p34;
	@%p36 bra 	$L__BB2_36;
	mov.f32 	%f16, 0f00000000;
	// begin inline asm
	{  cvt.rn.f16.f32 %rs59, %f16;}

	// end inline asm
	bra.uni 	$L__BB2_37;
$L__BB2_36:
	mad.lo.s32 	%r194, %r63, %r89, %r191;
	mul.wide.u32 	%rd23, %r194, 2;
	add.s64 	%rd24, %rd2, %rd23;
	ld.global.nc.u16 	%rs59, [%rd24];
$L__BB2_37:
	setp.eq.s32 	%p37, %r10, 1;
	shl.b32 	%r195, %r23, 8;
	add.s32 	%r197, %r185, %r195;
	shl.b32 	%r198, %r8, 1;
	and.b32  	%r199, %r198, 254;
	add.s32 	%r200, %r197, %r199;
	st.shared.u16 	[%r200], %rs59;
	mov.u32 	%r265, %r17;
	@%p37 bra 	$L__BB2_41;
	and.b32  	%r201, %r17, 127;
	add.s32 	%r202, %r201, %r4;
	setp.lt.u32 	%p38, %r202, %r89;
	add.s32 	%r64, %r24, %r28;
	setp.lt.u32 	%p39, %r64, %r90;
	and.pred  	%p40, %p39, %p38;
	@%p40 bra 	$L__BB2_40;
	mov.f32 	%f17, 0f00000000;
	// begin inline asm
	{  cvt.rn.f16.f32 %rs27, %f17;}

	// end inline asm
	st.shared.u16 	[%r25], %rs27;
	mov.u32 	%r265, %r21;
	bra.uni 	$L__BB2_41;
$L__BB2_40:
	mad.lo.s32 	%r205, %r64, %r89, %r202;
	mul.wide.u32 	%rd25, %r205, 2;
	add.s64 	%rd26, %rd2, %rd25;
	ld.global.nc.u16 	%rs28, [%rd26];
	st.shared.u16 	[%r25], %rs28;
	mov.u32 	%r265, %r21;
$L__BB2_41:
	@%p15 bra 	$L__BB2_55;
$L__BB2_42:
	shr.u32 	%r67, %r265, 7;
	and.b32  	%r68, %r265, 127;
	add.s32 	%r69, %r67, %r28;
	add.s32 	%r70, %r68, %r4;
	setp.ge.u32 	%p42, %r69, %r90;
	setp.ge.u32 	%p43, %r70, %r89;
	or.pred  	%p44, %p42, %p43;
	@%p44 bra 	$L__BB2_44;
	shl.b32 	%r211, %r67, 8;
	mov.u32 	%r212, _ZZ22steel_gemm_fp16_kernelE2Bs;
	add.s32 	%r213, %r212, %r211;
	shl.b32 	%r214, %r68, 1;
	add.s32 	%r215, %r213, %r214;
	mad.lo.s32 	%r216, %r69, %r89, %r70;
	mul.wide.u32 	%rd27, %r216, 2;
	add.s64 	%rd28, %rd2, %rd27;
	ld.global.nc.u16 	%rs30, [%rd28];
	st.shared.u16 	[%r215], %rs30;
	bra.uni 	$L__BB2_45;
$L__BB2_44:
	mov.f32 	%f18, 0f00000000;
	// begin inline asm
	{  cvt.rn.f16.f32 %rs29, %f18;}

	// end inline asm
	shl.b32 	%r206, %r67, 8;
	mov.u32 	%r207, _ZZ22steel_gemm_fp16_kernelE2Bs;
	add.s32 	%r208, %r207, %r206;
	shl.b32 	%r209, %r68, 1;
	add.s32 	%r210, %r208, %r209;
	st.shared.u16 	[%r210], %rs29;
$L__BB2_45:
	add.s32 	%r71, %r265, %r7;
	shr.u32 	%r72, %r71, 7;
	and.b32  	%r73, %r71, 127;
	add.s32 	%r74, %r72, %r28;
	add.s32 	%r75, %r73, %r4;
	setp.lt.u32 	%p45, %r74, %r90;
	setp.lt.u32 	%p46, %r75, %r89;
	and.pred  	%p47, %p45, %p46;
	@%p47 bra 	$L__BB2_47;
	mov.f32 	%f19, 0f00000000;
	// begin inline asm
	{  cvt.rn.f16.f32 %rs31, %f19;}

	// end inline asm
	shl.b32 	%r217, %r72, 8;
	mov.u32 	%r218, _ZZ22steel_gemm_fp16_kernelE2Bs;
	add.s32 	%r219, %r218, %r217;
	shl.b32 	%r220, %r73, 1;
	add.s32 	%r221, %r219, %r220;
	st.shared.u16 	[%r221], %rs31;
	bra.uni 	$L__BB2_48;
$L__BB2_47:
	shl.b32 	%r222, %r72, 8;
	mov.u32 	%r223, _ZZ22steel_gemm_fp16_kernelE2Bs;
	add.s32 	%r224, %r223, %r222;
	shl.b32 	%r225, %r73, 1;
	add.s32 	%r226, %r224, %r225;
	mad.lo.s32 	%r227, %r74, %r89, %r75;
	mul.wide.u32 	%rd29, %r227, 2;
	add.s64 	%rd30, %rd2, %rd29;
	ld.global.nc.u16 	%rs32, [%rd30];
	st.shared.u16 	[%r226], %rs32;
$L__BB2_48:
	add.s32 	%r76, %r71, %r7;
	shr.u32 	%r77, %r76, 7;
	and.b32  	%r78, %r76, 127;
	add.s32 	%r79, %r77, %r28;
	add.s32 	%r80, %r78, %r4;
	setp.lt.u32 	%p48, %r79, %r90;
	setp.lt.u32 	%p49, %r80, %r89;
	and.pred  	%p50, %p48, %p49;
	@%p50 bra 	$L__BB2_50;
	mov.f32 	%f20, 0f00000000;
	// begin inline asm
	{  cvt.rn.f16.f32 %rs33, %f20;}

	// end inline asm
	shl.b32 	%r228, %r77, 8;
	mov.u32 	%r229, _ZZ22steel_gemm_fp16_kernelE2Bs;
	add.s32 	%r230, %r229, %r228;
	shl.b32 	%r231, %r78, 1;
	add.s32 	%r232, %r230, %r231;
	st.shared.u16 	[%r232], %rs33;
	bra.uni 	$L__BB2_51;
$L__BB2_50:
	shl.b32 	%r233, %r77, 8;
	mov.u32 	%r234, _ZZ22steel_gemm_fp16_kernelE2Bs;
	add.s32 	%r235, %r234, %r233;
	shl.b32 	%r236, %r78, 1;
	add.s32 	%r237, %r235, %r236;
	mad.lo.s32 	%r238, %r79, %r89, %r80;
	mul.wide.u32 	%rd31, %r238, 2;
	add.s64 	%rd32, %rd2, %rd31;
	ld.global.nc.u16 	%rs34, [%rd32];
	st.shared.u16 	[%r237], %rs34;
$L__BB2_51:
	add.s32 	%r81, %r76, %r7;
	shr.u32 	%r82, %r81, 7;
	and.b32  	%r83, %r81, 127;
	add.s32 	%r84, %r82, %r28;
	add.s32 	%r85, %r83, %r4;
	setp.lt.u32 	%p51, %r84, %r90;
	setp.lt.u32 	%p52, %r85, %r89;
	and.pred  	%p53, %p51, %p52;
	@%p53 bra 	$L__BB2_53;
	mov.f32 	%f21, 0f00000000;
	// begin inline asm
	{  cvt.rn.f16.f32 %rs35, %f21;}

	// end inline asm
	shl.b32 	%r239, %r82, 8;
	mov.u32 	%r240, _ZZ22steel_gemm_fp16_kernelE2Bs;
	add.s32 	%r241, %r240, %r239;
	shl.b32 	%r242, %r83, 1;
	add.s32 	%r243, %r241, %r242;
	st.shared.u16 	[%r243], %rs35;
	bra.uni 	$L__BB2_54;
$L__BB2_53:
	shl.b32 	%r244, %r82, 8;
	mov.u32 	%r245, _ZZ22steel_gemm_fp16_kernelE2Bs;
	add.s32 	%r246, %r245, %r244;
	shl.b32 	%r247, %r83, 1;
	add.s32 	%r248, %r246, %r247;
	mad.lo.s32 	%r249, %r84, %r89, %r85;
	mul.wide.u32 	%rd33, %r249, 2;
	add.s64 	%rd34, %rd2, %rd33;
	ld.global.nc.u16 	%rs36, [%rd34];
	st.shared.u16 	[%r248], %rs36;
$L__BB2_54:
	add.s32 	%r265, %r81, %r7;
	setp.lt.u32 	%p54, %r265, 1024;
	@%p54 bra 	$L__BB2_42;
$L__BB2_55:
	bar.sync 	0;
	and.b32  	%r250, %r1, 1008;
	mov.u32 	%r251, _ZZ22steel_gemm_fp16_kernelE2As;
	add.s32 	%r252, %r251, %r250;
	ld.shared.u16 	%rs37, [%r252];
	// begin inline asm
	{  cvt.f32.f16 %f22, %rs37;}

	// end inline asm
	shl.b32 	%r253, %r1, 1;
	and.b32  	%r254, %r253, 30;
	mov.u32 	%r255, _ZZ22steel_gemm_fp16_kernelE2Bs;
	add.s32 	%r256, %r255, %r254;
	ld.shared.u16 	%rs38, [%r256];
	// begin inline asm
	{  cvt.f32.f16 %f23, %rs38;}

	// end inline asm
	fma.rn.f32 	%f38, %f22, %f23, %f50;
	ld.shared.u16 	%rs39, [%r252+2];
	// begin inline asm
	{  cvt.f32.f16 %f24, %rs39;}

	// end inline asm
	ld.shared.u16 	%rs40, [%r256+256];
	// begin inline asm
	{  cvt.f32.f16 %f25, %rs40;}

	// end inline asm
	fma.rn.f32 	%f39, %f24, %f25, %f38;
	ld.shared.u16 	%rs41, [%r252+4];
	// begin inline asm
	{  cvt.f32.f16 %f26, %rs41;}

	// end inline asm
	ld.shared.u16 	%rs42, [%r256+512];
	// begin inline asm
	{  cvt.f32.f16 %f27, %rs42;}

	// end inline asm
	fma.rn.f32 	%f40, %f26, %f27, %f39;
	ld.shared.u16 	%rs43, [%r252+6];
	// begin inline asm
	{  cvt.f32.f16 %f28, %rs43;}

	// end inline asm
	ld.shared.u16 	%rs44, [%r256+768];
	// begin inline asm
	{  cvt.f32.f16 %f29, %rs44;}

	// end inline asm
	fma.rn.f32 	%f41, %f28, %f29, %f40;
	ld.shared.u16 	%rs45, [%r252+8];
	// begin inline asm
	{  cvt.f32.f16 %f30, %rs45;}

	// end inline asm
	ld.shared.u16 	%rs46, [%r256+1024];
	// begin inline asm
	{  cvt.f32.f16 %f31, %rs46;}

	// end inline asm
	fma.rn.f32 	%f42, %f30, %f31, %f41;
	ld.shared.u16 	%rs47, [%r252+10];
	// begin inline asm
	{  cvt.f32.f16 %f32, %rs47;}

	// end inline asm
	ld.shared.u16 	%rs48, [%r256+1280];
	// begin inline asm
	{  cvt.f32.f16 %f33, %rs48;}

	// end inline asm
	fma.rn.f32 	%f43, %f32, %f33, %f42;
	ld.shared.u16 	%rs49, [%r252+12];
	// begin inline asm
	{  cvt.f32.f16 %f34, %rs49;}

	// end inline asm
	ld.shared.u16 	%rs50, [%r256+1536];
	// begin inline asm
	{  cvt.f32.f16 %f35, %rs50;}

	// end inline asm
	fma.rn.f32 	%f44, %f34, %f35, %f43;
	ld.shared.u16 	%rs51, [%r252+14];
	// begin inline asm
	{  cvt.f32.f16 %f36, %rs51;}

	// end inline asm
	ld.shared.u16 	%rs52, [%r256+1792];
	// begin inline asm
	{  cvt.f32.f16 %f37, %rs52;}

	// end inline asm
	fma.rn.f32 	%f50, %f36, %f37, %f44;
	bar.sync 	0;
	add.s32 	%r259, %r259, 1;
	setp.ne.s32 	%p55, %r259, %r26;
	@%p55 bra 	$L__BB2_2;
$L__BB2_56:
	setp.ge.u32 	%p56, %r3, %r88;
	setp.ge.u32 	%p57, %r5, %r89;
	or.pred  	%p58, %p56, %p57;
	@%p58 bra 	$L__BB2_60;
	setp.eq.f32 	%p59, %f5, 0f00000000;
	@%p59 bra 	$L__BB2_59;
	mad.lo.s32 	%r258, %r89, %r3, %r5;
	mul.wide.u32 	%rd37, %r258, 2;
	add.s64 	%rd38, %rd3, %rd37;
	ld.global.u16 	%rs54, [%rd38];
	// begin inline asm
	{  cvt.f32.f16 %f46, %rs54;}

	// end inline asm
	mul.f32 	%f48, %f5, %f46;
	fma.rn.f32 	%f47, %f4, %f50, %f48;
	// begin inline asm
	{  cvt.rn.f16.f32 %rs55, %f47;}

	// end inline asm
	st.global.u16 	[%rd38], %rs55;
	bra.uni 	$L__BB2_60;
$L__BB2_59:
	mul.f32 	%f45, %f4, %f50;
	// begin inline asm
	{  cvt.rn.f16.f32 %rs53, %f45;}

	// end inline asm
	mad.lo.s32 	%r257, %r89, %r3, %r5;
	mul.wide.u32 	%rd35, %r257, 2;
	add.s64 	%rd36, %rd3, %rd35;
	st.global.u16 	[%rd36], %rs53;
$L__BB2_60:
	ret;

}
	// .globl	steel_gemv_kernel
.visible .entry steel_gemv_kernel(
	.param .u64 .ptr .align 1 steel_gemv_kernel_param_0,
	.param .u64 .ptr .align 1 steel_gemv_kernel_param_1,
	.param .u64 .ptr .align 1 steel_gemv_kernel_param_2,
	.param .f32 steel_gemv_kernel_param_3,
	.param .f32 steel_gemv_kernel_param_4,
	.param .u32 steel_gemv_kernel_param_5,
	.param .u32 steel_gemv_kernel_param_6
)
{
	.reg .pred 	%p<9>;
	.reg .b32 	%r<19>;
	.reg .b32 	%f<21>;
	.reg .b64 	%rd<18>;

	ld.param.u64 	%rd7, [steel_gemv_kernel_param_0];
	ld.param.u64 	%rd5, [steel_gemv_kernel_param_1];
	ld.param.u64 	%rd6, [steel_gemv_kernel_param_2];
	ld.param.f32 	%f4, [steel_gemv_kernel_param_3];
	ld.param.f32 	%f5, [steel_gemv_kernel_param_4];
	ld.param.u32 	%r11, [steel_gemv_kernel_param_5];
	ld.param.u32 	%r10, [steel_gemv_kernel_param_6];
	cvta.to.global.u64 	%rd1, %rd7;
	mov.u32 	%r1, %ctaid.x;
	mov.u32 	%r2, %tid.x;
	setp.ge.u32 	%p1, %r1, %r11;
	@%p1 bra 	$L__BB3_12;
	setp.ge.u32 	%p2, %r2, %r10;
	mov.f32 	%f20, 0f00000000;
	@%p2 bra 	$L__BB3_4;
	mov.u32 	%r3, %ntid.x;
	cvta.to.global.u64 	%rd2, %rd5;
	cvta.to.global.u64 	%rd3, %rd6;
	mul.lo.s32 	%r12, %r10, %r1;
	cvt.u64.u32 	%rd4, %r12;
	mov.f32 	%f20, 0f00000000;
	mov.u32 	%r17, %r2;
$L__BB3_3:
	cvt.u64.u32 	%rd8, %r17;
	add.s64 	%rd9, %rd8, %rd4;
	shl.b64 	%rd10, %rd9, 2;
	add.s64 	%rd11, %rd2, %rd10;
	ld.global.nc.f32 	%f8, [%rd11];
	mul.wide.u32 	%rd12, %r17, 4;
	add.s64 	%rd13, %rd3, %rd12;
	ld.global.nc.f32 	%f9, [%rd13];
	fma.rn.f32 	%f20, %f8, %f9, %f20;
	add.s32 	%r17, %r17, %r3;
	setp.lt.u32 	%p3, %r17, %r10;
	@%p3 bra 	$L__BB3_3;
$L__BB3_4:
	shl.b32 	%r13, %r2, 2;
	mov.u32 	%r14, smem;
	add.s32 	%r6, %r14, %r13;
	st.shared.f32 	[%r6], %f20;
	bar.sync 	0;
	mov.u32 	%r18, %ntid.x;
	setp.lt.u32 	%p4, %r18, 2;
	@%p4 bra 	$L__BB3_8;
$L__BB3_5:
	shr.u32 	%r9, %r18, 1;
	setp.ge.u32 	%p5, %r2, %r9;
	@%p5 bra 	$L__BB3_7;
	shl.b32 	%r15, %r9, 2;
	add.s32 	%r16, %r6, %r15;
	ld.shared.f32 	%f10, [%r16];
	ld.shared.f32 	%f11, [%r6];
	add.f32 	%f12, %f10, %f11;
	st.shared.f32 	[%r6], %f12;
$L__BB3_7:
	bar.sync 	0;
	setp.gt.u32 	%p6, %r18, 3;
	mov.u32 	%r18, %r9;
	@%p6 bra 	$L__BB3_5;
$L__BB3_8:
	setp.ne.s32 	%p7, %r2, 0;
	@%p7 bra 	$L__BB3_12;
	setp.eq.f32 	%p8, %f5, 0f00000000;
	@%p8 bra 	$L__BB3_11;
	ld.shared.f32 	%f15, [smem];
	mul.wide.u32 	%rd16, %r1, 4;
	add.s64 	%rd17, %rd1, %rd16;
	ld.global.f32 	%f16, [%rd17];
	mul.f32 	%f17, %f5, %f16;
	fma.rn.f32 	%f18, %f4, %f15, %f17;
	st.global.f32 	[%rd17], %f18;
	bra.uni 	$L__BB3_12;
$L__BB3_11:
	ld.shared.f32 	%f13, [smem];
	mul.f32 	%f14, %f4, %f13;
	mul.wide.u32 	%rd14, %r1, 4;
	add.s64 	%rd15, %rd1, %rd14;
	st.global.f32 	[%rd15], %f14;
$L__BB3_12:
	ret;

}
	// .globl	steel_gemm_strided_kernel
.visible .entry steel_gemm_strided_kernel(
	.param .u64 .ptr .align 1 steel_gemm_strided_kernel_param_0,
	.param .u64 .ptr .align 1 steel_gemm_strided_kernel_param_1,
	.param .u64 .ptr .align 1 steel_gemm_strided_kernel_param_2,
	.param .f32 steel_gemm_strided_kernel_param_3,
	.param .f32 steel_gemm_strided_kernel_param_4,
	.param .u32 steel_gemm_strided_kernel_param_5,
	.param .u32 steel_gemm_strided_kernel_param_6,
	.param .u32 steel_gemm_strided_kernel_param_7,
	.param .u64 steel_gemm_strided_kernel_param_8,
	.param .u64 steel_gemm_strided_kernel_param_9,
	.param .u64 steel_gemm_strided_kernel_param_10,
	.param .u32 steel_gemm_strided_kernel_param_11
)
{
	.reg .pred 	%p<61>;
	.reg .b32 	%r<264>;
	.reg .b32 	%f<63>;
	.reg .b64 	%rd<76>;
	// demoted variable
	.shared .align 4 .b8 _ZZ25steel_gemm_strided_kernelE2As[4096];
	// demoted variable
	.shared .align 4 .b8 _ZZ25steel_gemm_strided_kernelE2Bs[4096];
	ld.param.u64 	%rd6, [steel_gemm_strided_kernel_param_0];
	ld.param.u64 	%rd10, [steel_gemm_strided_kernel_param_1];
	ld.param.u64 	%rd11, [steel_gemm_strided_kernel_param_2];
	ld.param.f32 	%f12, [steel_gemm_strided_kernel_param_3];
	ld.param.f32 	%f13, [steel_gemm_strided_kernel_param_4];
	ld.param.u32 	%r102, [steel_gemm_strided_kernel_param_5];
	ld.param.u32 	%r103, [steel_gemm_strided_kernel_param_6];
	ld.param.u32 	%r104, [steel_gemm_strided_kernel_param_7];
	ld.param.u64 	%rd7, [steel_gemm_strided_kernel_param_8];
	ld.param.u64 	%rd8, [steel_gemm_strided_kernel_param_9];
	ld.param.u64 	%rd9, [steel_gemm_strided_kernel_param_10];
	ld.param.u32 	%r105, [steel_gemm_strided_kernel_param_11];
	cvta.to.global.u64 	%rd1, %rd10;
	cvta.to.global.u64 	%rd2, %rd11;
	mov.u32 	%r1, %ctaid.z;
	setp.ge.u32 	%p1, %r1, %r105;
	@%p1 bra 	$L__BB4_57;
	cvta.to.global.u64 	%rd12, %rd6;
	cvt.u64.u32 	%rd13, %r1;
	mul.lo.s64 	%rd3, %rd7, %rd13;
	mul.lo.s64 	%rd4, %rd8, %rd13;
	mul.lo.s64 	%rd14, %rd9, %rd13;
	shl.b64 	%rd15, %rd14, 2;
	add.s64 	%rd5, %rd12, %rd15;
	mov.u32 	%r106, %ctaid.x;
	mov.u32 	%r107, %ctaid.y;
	mov.u32 	%r2, %tid.x;
	and.b32  	%r3, %r2, 15;
	shr.u32 	%r4, %r2, 4;
	shl.b32 	%r5, %r107, 7;
	or.b32  	%r6, %r5, %r4;
	shl.b32 	%r7, %r106, 7;
	or.b32  	%r8, %r7, %r3;
	add.s32 	%r9, %r104, 7;
	setp.lt.u32 	%p2, %r9, 8;
	mov.f32 	%f62, 0f00000000;
	@%p2 bra 	$L__BB4_53;
	mov.u32 	%r10, %ntid.x;
	shl.b32 	%r109, %r4, 5;
	mov.u32 	%r110, _ZZ25steel_gemm_strided_kernelE2As;
	add.s32 	%r11, %r110, %r109;
	shl.b32 	%r111, %r3, 2;
	mov.u32 	%r112, _ZZ25steel_gemm_strided_kernelE2Bs;
	add.s32 	%r12, %r112, %r111;
	add.s32 	%r13, %r2, %r10;
	max.u32 	%r113, %r13, 1024;
	setp.lt.u32 	%p3, %r13, 1024;
	selp.u32 	%r114, 1, 0, %p3;
	add.s32 	%r115, %r13, %r114;
	sub.s32 	%r116, %r113, %r115;
	div.u32 	%r117, %r116, %r10;
	add.s32 	%r14, %r117, %r114;
	and.b32  	%r15, %r14, 3;
	shr.u32 	%r118, %r2, 3;
	and.b32  	%r16, %r2, 7;
	add.s32 	%r17, %r118, %r5;
	shl.b32 	%r119, %r118, 5;
	add.s32 	%r120, %r110, %r119;
	shl.b32 	%r121, %r2, 2;
	and.b32  	%r122, %r121, 28;
	add.s32 	%r18, %r120, %r122;
	mul.lo.s32 	%r19, %r17, %r104;
	shr.u32 	%r123, %r13, 3;
	and.b32  	%r20, %r13, 7;
	add.s32 	%r21, %r123, %r5;
	shl.b32 	%r124, %r123, 5;
	add.s32 	%r125, %r110, %r124;
	shl.b32 	%r126, %r13, 2;
	and.b32  	%r127, %r126, 28;
	add.s32 	%r22, %r125, %r127;
	mul.lo.s32 	%r23, %r21, %r104;
	add.s32 	%r24, %r13, %r10;
	shr.u32 	%r128, %r24, 3;
	and.b32  	%r25, %r24, 7;
	add.s32 	%r26, %r128, %r5;
	shl.b32 	%r129, %r128, 5;
	add.s32 	%r130, %r110, %r129;
	shl.b32 	%r131, %r24, 2;
	and.b32  	%r132, %r131, 28;
	add.s32 	%r27, %r130, %r132;
	mul.lo.s32 	%r28, %r26, %r104;
	add.s32 	%r29, %r24, %r10;
	shr.u32 	%r30, %r2, 7;
	and.b32  	%r133, %r2, 127;
	add.s32 	%r31, %r133, %r7;
	shl.b32 	%r134, %r30, 9;
	add.s32 	%r135, %r112, %r134;
	and.b32  	%r136, %r121, 508;
	add.s32 	%r32, %r135, %r136;
	shr.u32 	%r33, %r13, 7;
	and.b32  	%r137, %r13, 127;
	add.s32 	%r34, %r137, %r7;
	shl.b32 	%r138, %r33, 9;
	add.s32 	%r139, %r112, %r138;
	and.b32  	%r140, %r126, 508;
	add.s32 	%r35, %r139, %r140;
	shr.u32 	%r36, %r24, 7;
	and.b32  	%r141, %r24, 127;
	add.s32 	%r37, %r141, %r7;
	shl.b32 	%r142, %r36, 9;
	add.s32 	%r143, %r112, %r142;
	and.b32  	%r144, %r131, 508;
	add.s32 	%r38, %r143, %r144;
	shl.b32 	%r39, %r10, 2;
	shr.u32 	%r40, %r9, 3;
	mov.f32 	%f62, 0f00000000;
	mov.b32 	%r256, 0;
$L__BB4_3:
	setp.eq.s32 	%p4, %r15, 3;
	shl.b32 	%r42, %r256, 3;
	mov.u32 	%r257, %r2;
	@%p4 bra 	$L__BB4_13;
	setp.ge.u32 	%p5, %r17, %r102;
	add.s32 	%r43, %r16, %r42;
	setp.ge.u32 	%p6, %r43, %r104;
	mov.f32 	%f58, 0f00000000;
	or.pred  	%p7, %p5, %p6;
	@%p7 bra 	$L__BB4_6;
	add.s32 	%r146, %r19, %r43;
	cvt.u64.u32 	%rd16, %r146;
	add.s64 	%rd17, %rd3, %rd16;
	shl.b64 	%rd18, %rd17, 2;
	add.s64 	%rd19, %rd1, %rd18;
	ld.global.nc.f32 	%f58, [%rd19];
$L__BB4_6:
	setp.eq.s32 	%p8, %r15, 0;
	st.shared.f32 	[%r18], %f58;
	mov.u32 	%r257, %r13;
	@%p8 bra 	$L__BB4_13;
	setp.ge.u32 	%p9, %r21, %r102;
	add.s32 	%r44, %r20, %r42;
	setp.ge.u32 	%p10, %r44, %r104;
	mov.f32 	%f59, 0f00000000;
	or.pred  	%p11, %p9, %p10;
	@%p11 bra 	$L__BB4_9;
	add.s32 	%r148, %r23, %r44;
	cvt.u64.u32 	%rd20, %r148;
	add.s64 	%rd21, %rd3, %rd20;
	shl.b64 	%rd22, %rd21, 2;
	add.s64 	%rd23, %rd1, %rd22;
	ld.global.nc.f32 	%f59, [%rd23];
$L__BB4_9:
	setp.eq.s32 	%p12, %r15, 1;
	st.shared.f32 	[%r22], %f59;
	mov.u32 	%r257, %r24;
	@%p12 bra 	$L__BB4_13;
	setp.lt.u32 	%p13, %r26, %r102;
	add.s32 	%r45, %r25, %r42;
	setp.lt.u32 	%p14, %r45, %r104;
	and.pred  	%p15, %p13, %p14;
	@%p15 bra 	$L__BB4_12;
	mov.b32 	%r150, 0;
	st.shared.u32 	[%r27], %r150;
	mov.u32 	%r257, %r29;
	bra.uni 	$L__BB4_13;
$L__BB4_12:
	add.s32 	%r151, %r28, %r45;
	cvt.u64.u32 	%rd24, %r151;
	add.s64 	%rd25, %rd3, %rd24;
	shl.b64 	%rd26, %rd25, 2;
	add.s64 	%rd27, %rd1, %rd26;
	ld.global.nc.f32 	%f18, [%rd27];
	st.shared.f32 	[%r27], %f18;
	mov.u32 	%r257, %r29;
$L__BB4_13:
	setp.lt.u32 	%p16, %r14, 3;
	@%p16 bra 	$L__BB4_28;
	shl.b32 	%r152, %r10, 1;
	add.s32 	%r260, %r152, %r257;
	mad.lo.s32 	%r259, %r10, 3, %r257;
	add.s32 	%r258, %r10, %r257;
$L__BB4_15:
	shr.u32 	%r54, %r257, 3;
	and.b32  	%r55, %r257, 7;
	add.s32 	%r56, %r54, %r5;
	add.s32 	%r57, %r55, %r42;
	setp.ge.u32 	%p17, %r56, %r102;
	setp.ge.u32 	%p18, %r57, %r104;
	or.pred  	%p19, %p17, %p18;
	@%p19 bra 	$L__BB4_17;
	mad.lo.s32 	%r159, %r56, %r104, %r57;
	cvt.u64.u32 	%rd28, %r159;
	add.s64 	%rd29, %rd3, %rd28;
	shl.b64 	%rd30, %rd29, 2;
	add.s64 	%rd31, %rd1, %rd30;
	ld.global.nc.f32 	%f19, [%rd31];
	shl.b32 	%r160, %r54, 5;
	mov.u32 	%r161, _ZZ25steel_gemm_strided_kernelE2As;
	add.s32 	%r162, %r161, %r160;
	shl.b32 	%r163, %r55, 2;
	add.s32 	%r164, %r162, %r163;
	st.shared.f32 	[%r164], %f19;
	bra.uni 	$L__BB4_18;
$L__BB4_17:
	shl.b32 	%r153, %r54, 5;
	mov.u32 	%r154, _ZZ25steel_gemm_strided_kernelE2As;
	add.s32 	%r155, %r154, %r153;
	shl.b32 	%r156, %r55, 2;
	add.s32 	%r157, %r155, %r156;
	mov.b32 	%r158, 0;
	st.shared.u32 	[%r157], %r158;
$L__BB4_18:
	shr.u32 	%r58, %r258, 3;
	and.b32  	%r59, %r258, 7;
	add.s32 	%r60, %r58, %r5;
	add.s32 	%r61, %r59, %r42;
	setp.lt.u32 	%p20, %r60, %r102;
	setp.lt.u32 	%p21, %r61, %r104;
	and.pred  	%p22, %p20, %p21;
	@%p22 bra 	$L__BB4_20;
	shl.b32 	%r165, %r58, 5;
	mov.u32 	%r166, _ZZ25steel_gemm_strided_kernelE2As;
	add.s32 	%r167, %r166, %r165;
	shl.b32 	%r168, %r59, 2;
	add.s32 	%r169, %r167, %r168;
	mov.b32 	%r170, 0;
	st.shared.u32 	[%r169], %r170;
	bra.uni 	$L__BB4_21;
$L__BB4_20:
	mad.lo.s32 	%r171, %r60, %r104, %r61;
	cvt.u64.u32 	%rd32, %r171;
	add.s64 	%rd33, %rd3, %rd32;
	shl.b64 	%rd34, %rd33, 2;
	add.s64 	%rd35, %rd1, %rd34;
	ld.global.nc.f32 	%f20, [%rd35];
	shl.b32 	%r172, %r58, 5;
	mov.u32 	%r173, _ZZ25steel_gemm_strided_kernelE2As;
	add.s32 	%r174, %r173, %r172;
	shl.b32 	%r175, %r59, 2;
	add.s32 	%r176, %r174, %r175;
	st.shared.f32 	[%r176], %f20;
$L__BB4_21:
	add.s32 	%r62, %r257, %r10;
	shr.u32 	%r63, %r260, 3;
	and.b32  	%r64, %r260, 7;
	add.s32 	%r65, %r63, %r5;
	add.s32 	%r66, %r64, %r42;
	setp.lt.u32 	%p23, %r65, %r102;
	setp.lt.u32 	%p24, %r66, %r104;
	and.pred  	%p25, %p23, %p24;
	@%p25 bra 	$L__BB4_23;
	shl.b32 	%r177, %r63, 5;
	mov.u32 	%r178, _ZZ25steel_gemm_strided_kernelE2As;
	add.s32 	%r179, %r178, %r177;
	shl.b32 	%r180, %r64, 2;
	add.s32 	%r181, %r179, %r180;
	mov.b32 	%r182, 0;
	st.shared.u32 	[%r181], %r182;
	bra.uni 	$L__BB4_24;
$L__BB4_23:
	mad.lo.s32 	%r183, %r65, %r104, %r66;
	cvt.u64.u32 	%rd36, %r183;
	add.s64 	%rd37, %rd3, %rd36;
	shl.b64 	%rd38, %rd37, 2;
	add.s64 	%rd39, %rd1, %rd38;
	ld.global.nc.f32 	%f21, [%rd39];
	shl.b32 	%r184, %r63, 5;
	mov.u32 	%r185, _ZZ25steel_gemm_strided_kernelE2As;
	add.s32 	%r186, %r185, %r184;
	shl.b32 	%r187, %r64, 2;
	add.s32 	%r188, %r186, %r187;
	st.shared.f32 	[%r188], %f21;
$L__BB4_24:
	add.s32 	%r67, %r62, %r10;
	shr.u32 	%r68, %r259, 3;
	and.b32  	%r69, %r259, 7;
	add.s32 	%r70, %r68, %r5;
	add.s32 	%r71, %r69, %r42;
	setp.lt.u32 	%p26, %r70, %r102;
	setp.lt.u32 	%p27, %r71, %r104;
	and.pred  	%p28, %p26, %p27;
	@%p28 bra 	$L__BB4_26;
	shl.b32 	%r189, %r68, 5;
	mov.u32 	%r190, _ZZ25steel_gemm_strided_kernelE2As;
	add.s32 	%r191, %r190, %r189;
	shl.b32 	%r192, %r69, 2;
	add.s32 	%r193, %r191, %r192;
	mov.b32 	%r194, 0;
	st.shared.u32 	[%r193], %r194;
	bra.uni 	$L__BB4_27;
$L__BB4_26:
	mad.lo.s32 	%r195, %r70, %r104, %r71;
	cvt.u64.u32 	%rd40, %r195;
	add.s64 	%rd41, %rd3, %rd40;
	shl.b64 	%rd42, %rd41, 2;
	add.s64 	%rd43, %rd1, %rd42;
	ld.global.nc.f32 	%f22, [%rd43];
	shl.b32 	%r196, %r68, 5;
	mov.u32 	%r197, _ZZ25steel_gemm_strided_kernelE2As;
	add.s32 	%r198, %r197, %r196;
	shl.b32 	%r199, %r69, 2;
	add.s32 	%r200, %r198, %r199;
	st.shared.f32 	[%r200], %f22;
$L__BB4_27:
	add.s32 	%r201, %r67, %r10;
	add.s32 	%r257, %r201, %r10;
	add.s32 	%r260, %r260, %r39;
	add.s32 	%r259, %r259, %r39;
	add.s32 	%r258, %r258, %r39;
	setp.lt.u32 	%p29, %r257, 1024;
	@%p29 bra 	$L__BB4_15;
$L__BB4_28:
	mov.u32 	%r262, %r2;
	@%p4 bra 	$L__BB4_38;
	setp.ge.u32 	%p31, %r31, %r103;
	add.s32 	%r76, %r30, %r42;
	setp.ge.u32 	%p32, %r76, %r104;
	mov.f32 	%f60, 0f00000000;
	or.pred  	%p33, %p32, %p31;
	@%p33 bra 	$L__BB4_31;
	mad.lo.s32 	%r202, %r76, %r103, %r31;
	cvt.u64.u32 	%rd44, %r202;
	add.s64 	%rd45, %rd4, %rd44;
	shl.b64 	%rd46, %rd45, 2;
	add.s64 	%rd47, %rd2, %rd46;
	ld.global.nc.f32 	%f60, [%rd47];
$L__BB4_31:
	setp.eq.s32 	%p34, %r15, 0;
	st.shared.f32 	[%r32], %f60;
	mov.u32 	%r262, %r13;
	@%p34 bra 	$L__BB4_38;
	setp.ge.u32 	%p35, %r34, %r103;
	add.s32 	%r77, %r33, %r42;
	setp.ge.u32 	%p36, %r77, %r104;
	mov.f32 	%f61, 0f00000000;
	or.pred  	%p37, %p36, %p35;
	@%p37 bra 	$L__BB4_34;
	mad.lo.s32 	%r203, %r77, %r103, %r34;
	cvt.u64.u32 	%rd48, %r203;
	add.s64 	%rd49, %rd4, %rd48;
	shl.b64 	%rd50, %rd49, 2;
	add.s64 	%rd51, %rd2, %rd50;
	ld.global.nc.f32 	%f61, [%rd51];
$L__BB4_34:
	setp.eq.s32 	%p38, %r15, 1;
	st.shared.f32 	[%r35], %f61;
	mov.u32 	%r262, %r24;
	@%p38 bra 	$L__BB4_38;
	setp.lt.u32 	%p39, %r37, %r103;
	add.s32 	%r78, %r36, %r42;
	setp.lt.u32 	%p40, %r78, %r104;
	and.pred  	%p41, %p40, %p39;
	@%p41 bra 	$L__BB4_37;
	mov.b32 	%r204, 0;
	st.shared.u32 	[%r38], %r204;
	mov.u32 	%r262, %r29;
	bra.uni 	$L__BB4_38;
$L__BB4_37:
	mad.lo.s32 	%r205, %r78, %r103, %r37;
	cvt.u64.u32 	%rd52, %r205;
	add.s64 	%rd53, %rd4, %rd52;
	shl.b64 	%rd54, %rd53, 2;
	add.s64 	%rd55, %rd2, %rd54;
	ld.global.nc.f32 	%f25, [%rd55];
	st.shared.f32 	[%r38], %f25;
	mov.u32 	%r262, %r29;
$L__BB4_38:
	@%p16 bra 	$L__BB4_52;
$L__BB4_39:
	shr.u32 	%r81, %r262, 7;
	and.b32  	%r82, %r262, 127;
	add.s32 	%r83, %r81, %r42;
	add.s32 	%r84, %r82, %r7;
	setp.ge.u32 	%p43, %r83, %r104;
	setp.ge.u32 	%p44, %r84, %r103;
	or.pred  	%p45, %p43, %p44;
	@%p45 bra 	$L__BB4_41;
	mad.lo.s32 	%r212, %r83, %r103, %r84;
	cvt.u64.u32 	%rd56, %r212;
	add.s64 	%rd57, %rd4, %rd56;
	shl.b64 	%rd58, %rd57, 2;
	add.s64 	%rd59, %rd2, %rd58;
	ld.global.nc.f32 	%f26, [%rd59];
	shl.b32 	%r213, %r81, 9;
	mov.u32 	%r214, _ZZ25steel_gemm_strided_kernelE2Bs;
	add.s32 	%r215, %r214, %r213;
	shl.b32 	%r216, %r82, 2;
	add.s32 	%r217, %r215, %r216;
	st.shared.f32 	[%r217], %f26;
	bra.uni 	$L__BB4_42;
$L__BB4_41:
	shl.b32 	%r206, %r81, 9;
	mov.u32 	%r207, _ZZ25steel_gemm_strided_kernelE2Bs;
	add.s32 	%r208, %r207, %r206;
	shl.b32 	%r209, %r82, 2;
	add.s32 	%r210, %r208, %r209;
	mov.b32 	%r211, 0;
	st.shared.u32 	[%r210], %r211;
$L__BB4_42:
	add.s32 	%r85, %r262, %r10;
	shr.u32 	%r86, %r85, 7;
	and.b32  	%r87, %r85, 127;
	add.s32 	%r88, %r86, %r42;
	add.s32 	%r89, %r87, %r7;
	setp.lt.u32 	%p46, %r88, %r104;
	setp.lt.u32 	%p47, %r89, %r103;
	and.pred  	%p48, %p46, %p47;
	@%p48 bra 	$L__BB4_44;
	shl.b32 	%r218, %r86, 9;
	mov.u32 	%r219, _ZZ25steel_gemm_strided_kernelE2Bs;
	add.s32 	%r220, %r219, %r218;
	shl.b32 	%r221, %r87, 2;
	add.s32 	%r222, %r220, %r221;
	mov.b32 	%r223, 0;
	st.shared.u32 	[%r222], %r223;
	bra.uni 	$L__BB4_45;
$L__BB4_44:
	mad.lo.s32 	%r224, %r88, %r103, %r89;
	cvt.u64.u32 	%rd60, %r224;
	add.s64 	%rd61, %rd4, %rd60;
	shl.b64 	%rd62, %rd61, 2;
	add.s64 	%rd63, %rd2, %rd62;
	ld.global.nc.f32 	%f27, [%rd63];
	shl.b32 	%r225, %r86, 9;
	mov.u32 	%r226, _ZZ25steel_gemm_strided_kernelE2Bs;
	add.s32 	%r227, %r226, %r225;
	shl.b32 	%r228, %r87, 2;
	add.s32 	%r229, %r227, %r228;
	st.shared.f32 	[%r229], %f27;
$L__BB4_45:
	add.s32 	%r90, %r85, %r10;
	shr.u32 	%r91, %r90, 7;
	and.b32  	%r92, %r90, 127;
	add.s32 	%r93, %r91, %r42;
	add.s32 	%r94, %r92, %r7;
	setp.lt.u32 	%p49, %r93, %r104;
	setp.lt.u32 	%p50, %r94, %r103;
	and.pred  	%p51, %p49, %p50;
	@%p51 bra 	$L__BB4_47;
	shl.b32 	%r230, %r91, 9;
	mov.u32 	%r231, _ZZ25steel_gemm_strided_kernelE2Bs;
	add.s32 	%r232, %r231, %r230;
	shl.b32 	%r233, %r92, 2;
	add.s32 	%r234, %r232, %r233;
	mov.b32 	%r235, 0;
	st.shared.u32 	[%r234], %r235;
	bra.uni 	$L__BB4_48;
$L__BB4_47:
	mad.lo.s32 	%r236, %r93, %r103, %r94;
	cvt.u64.u32 	%rd64, %r236;
	add.s64 	%rd65, %rd4, %rd64;
	shl.b64 	%rd66, %rd65, 2;
	add.s64 	%rd67, %rd2, %rd66;
	ld.global.nc.f32 	%f28, [%rd67];
	shl.b32 	%r237, %r91, 9;
	mov.u32 	%r238, _ZZ25steel_gemm_strided_kernelE2Bs;
	add.s32 	%r239, %r238, %r237;
	shl.b32 	%r240, %r92, 2;
	add.s32 	%r241, %r239, %r240;
	st.shared.f32 	[%r241], %f28;
$L__BB4_48:
	add.s32 	%r95, %r90, %r10;
	shr.u32 	%r96, %r95, 7;
	and.b32  	%r97, %r95, 127;
	add.s32 	%r98, %r96, %r42;
	add.s32 	%r99, %r97, %r7;
	setp.lt.u32 	%p52, %r98, %r104;
	setp.lt.u32 	%p53, %r99, %r103;
	and.pred  	%p54, %p52, %p53;
	@%p54 bra 	$L__BB4_50;
	shl.b32 	%r242, %r96, 9;
	mov.u32 	%r243, _ZZ25steel_gemm_strided_kernelE2Bs;
	add.s32 	%r244, %r243, %r242;
	shl.b32 	%r245, %r97, 2;
	add.s32 	%r246, %r244, %r245;
	mov.b32 	%r247, 0;
	st.shared.u32 	[%r246], %r247;
	bra.uni 	$L__BB4_51;
$L__BB4_50:
	mad.lo.s32 	%r248, %r98, %r103, %r99;
	cvt.u64.u32 	%rd68, %r248;
	add.s64 	%rd69, %rd4, %rd68;
	shl.b64 	%rd70, %rd69, 2;
	add.s64 	%rd71, %rd2, %rd70;
	ld.global.nc.f32 	%f29, [%rd71];
	shl.b32 	%r249, %r96, 9;
	mov.u32 	%r250, _ZZ25steel_gemm_strided_kernelE2Bs;
	add.s32 	%r251, %r250, %r249;
	shl.b32 	%r252, %r97, 2;
	add.s32 	%r253, %r251, %r252;
	st.shared.f32 	[%r253], %f29;
$L__BB4_51:
	add.s32 	%r262, %r95, %r10;
	setp.lt.u32 	%p55, %r262, 1024;
	@%p55 bra 	$L__BB4_39;
$L__BB4_52:
	bar.sync 	0;
	ld.shared.f32 	%f30, [%r11];
	ld.shared.f32 	%f31, [%r12];
	fma.rn.f32 	%f32, %f30, %f31, %f62;
	ld.shared.f32 	%f33, [%r11+4];
	ld.shared.f32 	%f34, [%r12+512];
	fma.rn.f32 	%f35, %f33, %f34, %f32;
	ld.shared.f32 	%f36, [%r11+8];
	ld.shared.f32 	%f37, [%r12+1024];
	fma.rn.f32 	%f38, %f36, %f37, %f35;
	ld.shared.f32 	%f39, [%r11+12];
	ld.shared.f32 	%f40, [%r12+1536];
	fma.rn.f32 	%f41, %f39, %f40, %f38;
	ld.shared.f32 	%f42, [%r11+16];
	ld.shared.f32 	%f43, [%r12+2048];
	fma.rn.f32 	%f44, %f42, %f43, %f41;
	ld.shared.f32 	%f45, [%r11+20];
	ld.shared.f32 	%f46, [%r12+2560];
	fma.rn.f32 	%f47, %f45, %f46, %f44;
	ld.shared.f32 	%f48, [%r11+24];
	ld.shared.f32 	%f49, [%r12+3072];
	fma.rn.f32 	%f50, %f48, %f49, %f47;
	ld.shared.f32 	%f51, [%r11+28];
	ld.shared.f32 	%f52, [%r12+3584];
	fma.rn.f32 	%f62, %f51, %f52, %f50;
	bar.sync 	0;
	add.s32 	%r256, %r256, 1;
	setp.ne.s32 	%p56, %r256, %r40;
	@%p56 bra 	$L__BB4_3;
$L__BB4_53:
	setp.ge.u32 	%p57, %r6, %r102;
	setp.ge.u32 	%p58, %r8, %r103;
	or.pred  	%p59, %p57, %p58;
	@%p59 bra 	$L__BB4_57;
	setp.eq.f32 	%p60, %f13, 0f00000000;
	@%p60 bra 	$L__BB4_56;
	mad.lo.s32 	%r255, %r103, %r6, %r8;
	mul.wide.u32 	%rd74, %r255, 4;
	add.s64 	%rd75, %rd5, %rd74;
	ld.global.f32 	%f54, [%rd75];
	mul.f32 	%f55, %f13, %f54;
	fma.rn.f32 	%f56, %f12, %f62, %f55;
	st.global.f32 	[%rd75], %f56;
	bra.uni 	$L__BB4_57;
$L__BB4_56:
	mul.f32 	%f53, %f12, %f62;
	mad.lo.s32 	%r254, %r103, %r6, %r8;
	mul.wide.u32 	%rd72, %r254, 4;
	add.s64 	%rd73, %rd5, %rd72;
	st.global.f32 	[%rd73], %f53;
$L__BB4_57:
	ret;

}


// ===== COMPILED SASS (sm_100) =====

	.target	sm_100

	.elftype	@"ET_EXEC"


//--------------------- .note.nv.tkinfo           --------------------------
	.section	.note.nv.tkinfo,"",@"SHT_NOTE"
	.sectionflags	@"SHF_NOTE_NV_TKINFO"
	.tkinfo
        /*0018*/ 	.word	0x00000002
        /*0030*/ 	.string	""
        /*0030*/ 	.string	"ptxas"
        /*0030*/ 	.string	"Cuda compilation tools, release 13.0, V13.0.88"
        /*0030*/ 	.string	"Build cuda_13.0.r13.0/compiler.36424714_0"
        /*0030*/ 	.string	"-arch sm_100 -m 64 "



//--------------------- .note.nv.cuinfo           --------------------------
	.section	.note.nv.cuinfo,"",@"SHT_NOTE"
	.sectionflags	@"SHF_NOTE_NV_CUINFO"
        /*0018*/ 	.short	0x0002
        /*001a*/ 	.short	0x0064
        /*001c*/ 	.short	0x0082
	.zero		2


//--------------------- .nv.info                  --------------------------
	.section	.nv.info,"",@"SHT_CUDA_INFO"
	.align	4


	//----- nvinfo : EIATTR_REGCOUNT
	.align		4
        /*0000*/ 	.byte	0x04, 0x2f
        /*0002*/ 	.short	(.L_1 - .L_0)
	.align		4
.L_0:
        /*0004*/ 	.word	index@(steel_gemm_kernel)
        /*0008*/ 	.word	0x00000020


	//----- nvinfo : EIATTR_FRAME_SIZE
	.align		4
.L_1:
        /*000c*/ 	.byte	0x04, 0x11
        /*000e*/ 	.short	(.L_3 - .L_2)
	.align		4
.L_2:
        /*0010*/ 	.word	index@(steel_gemm_kernel)
        /*0014*/ 	.word	0x00000000


	//----- nvinfo : EIATTR_REGCOUNT
	.align		4
.L_3:
        /*0018*/ 	.byte	0x04, 0x2f
        /*001a*/ 	.short	(.L_5 - .L_4)
	.align		4
.L_4:
        /*001c*/ 	.word	index@(steel_gemm_tn_kernel)
        /*0020*/ 	.word	0x00000020


	//----- nvinfo : EIATTR_FRAME_SIZE
	.align		4
.L_5:
        /*0024*/ 	.byte	0x04, 0x11
        /*0026*/ 	.short	(.L_7 - .L_6)
	.align		4
.L_6:
        /*0028*/ 	.word	index@(steel_gemm_tn_kernel)
        /*002c*/ 	.word	0x00000000


	//----- nvinfo : EIATTR_REGCOUNT
	.align		4
.L_7:
        /*0030*/ 	.byte	0x04, 0x2f
        /*0032*/ 	.short	(.L_9 - .L_8)
	.align		4
.L_8:
        /*0034*/ 	.word	index@(steel_gemm_fp16_kernel)
        /*0038*/ 	.word	0x00000020


	//----- nvinfo : EIATTR_FRAME_SIZE
	.align		4
.L_9:
        /*003c*/ 	.byte	0x04, 0x11
        /*003e*/ 	.short	(.L_11 - .L_10)
	.align		4
.L_10:
        /*0040*/ 	.word	index@(steel_gemm_fp16_kernel)
        /*0044*/ 	.word	0x00000000


	//----- nvinfo : EIATTR_REGCOUNT
	.align		4
.L_11:
        /*0048*/ 	.byte	0x04, 0x2f
        /*004a*/ 	.short	(.L_13 - .L_12)
	.align		4
.L_12:
        /*004c*/ 	.word	index@(steel_gemv_kernel)
        /*0050*/ 	.word	0x00000011


	//----- nvinfo : EIATTR_FRAME_SIZE
	.align		4
.L_13:
        /*0054*/ 	.byte	0x04, 0x11
        /*0056*/ 	.short	(.L_15 - .L_14)
	.align		4
.L_14:
        /*0058*/ 	.word	index@(steel_gemv_kernel)
        /*005c*/ 	.word	0x00000000


	//----- nvinfo : EIATTR_REGCOUNT
	.align		4
.L_15:
        /*0060*/ 	.byte	0x04, 0x2f
        /*0062*/ 	.short	(.L_17 - .L_16)
	.align		4
.L_16:
        /*0064*/ 	.word	index@(steel_gemm_strided_kernel)
        /*0068*/ 	.word	0x00000028


	//----- nvinfo : EIATTR_FRAME_SIZE
	.align		4
.L_17:
        /*006c*/ 	.byte	0x04, 0x11
        /*006e*/ 	.short	(.L_19 - .L_18)
	.align		4
.L_18:
        /*0070*/ 	.word	index@(steel_gemm_strided_kernel)
        /*0074*/ 	.word	0x00000000


	//----- nvinfo : EIATTR_MIN_STACK_SIZE
	.align		4
.L_19:
        /*0078*/ 	.byte	0x04, 0x12
        /*007a*/ 	.short	(.L_21 - .L_20)
	.align		4
.L_20:
        /*007c*/ 	.word	index@(steel_gemm_strided_kernel)
        /*0080*/ 	.word	0x00000000


	//----- nvinfo : EIATTR_MIN_STACK_SIZE
	.align		4
.L_21:
        /*0084*/ 	.byte	0x04, 0x12
        /*0086*/ 	.short	(.L_23 - .L_22)
	.align		4
.L_22:
        /*0088*/ 	.word	index@(steel_gemv_kernel)
        /*008c*/ 	.word	0x00000000


	//----- nvinfo : EIATTR_MIN_STACK_SIZE
	.align		4
.L_23:
        /*0090*/ 	.byte	0x04, 0x12
        /*0092*/ 	.short	(.L_25 - .L_24)
	.align		4
.L_24:
        /*0094*/ 	.word	index@(steel_gemm_fp16_kernel)
        /*0098*/ 	.word	0x00000000


	//----- nvinfo : EIATTR_MIN_STACK_SIZE
	.align		4
.L_25:
        /*009c*/ 	.byte	0x04, 0x12
        /*009e*/ 	.short	(.L_27 - .L_26)
	.align		4
.L_26:
        /*00a0*/ 	.word	index@(steel_gemm_tn_kernel)
        /*00a4*/ 	.word	0x00000000


	//----- nvinfo : EIATTR_MIN_STACK_SIZE
	.align		4
.L_27:
        /*00a8*/ 	.byte	0x04, 0x12
        /*00aa*/ 	.short	(.L_29 - .L_28)
	.align		4
.L_28:
        /*00ac*/ 	.word	index@(steel_gemm_kernel)
        /*00b0*/ 	.word	0x00000000
.L_29:


//--------------------- .nv.compat                --------------------------
	.section	.nv.compat,"",@"SHT_CUDA_COMPAT_INFO"
	.align	4
        /*0000*/ 	.byte	0x02, 0x09, 0x00, 0x00, 0x02, 0x02, 0x01, 0x00, 0x02, 0x05, 0x05, 0x00, 0x03, 0x07, 0x01, 0x01
        /*0010*/ 	.byte	0x02, 0x03, 0x00, 0x00, 0x02, 0x06, 0x01, 0x00, 0x04, 0x0b, 0x08, 0x00, 0x09, 0x00, 0x00, 0x00
        /*0020*/ 	.byte	0x00, 0x00, 0x00, 0x00


//--------------------- .nv.info.steel_gemm_strided_kernel --------------------------
	.section	.nv.info.steel_gemm_strided_kernel,"",@"SHT_CUDA_INFO"
	.sectionflags	@""
	.align	4


	//----- nvinfo : EIATTR_CUDA_API_VERSION
	.align		4
        /*0000*/ 	.byte	0x04, 0x37
        /*0002*/ 	.short	(.L_31 - .L_30)
.L_30:
        /*0004*/ 	.word	0x00000082


	//----- nvinfo : EIATTR_KPARAM_INFO
	.align		4
.L_31:
        /*0008*/ 	.byte	0x04, 0x17
        /*000a*/ 	.short	(.L_33 - .L_32)
.L_32:
        /*000c*/ 	.word	0x00000000
        /*0010*/ 	.short	0x000b
        /*0012*/ 	.short	0x0048
        /*0014*/ 	.byte	0x00, 0xf0, 0x11, 0x00


	//----- nvinfo : EIATTR_KPARAM_INFO
	.align		4
.L_33:
        /*0018*/ 	.byte	0x04, 0x17
        /*001a*/ 	.short	(.L_35 - .L_34)
.L_34:
        /*001c*/ 	.word	0x00000000
        /*0020*/ 	.short	0x000a
        /*0022*/ 	.short	0x0040
        /*0024*/ 	.byte	0x00, 0xf0, 0x21, 0x00


	//----- nvinfo : EIATTR_KPARAM_INFO
	.align		4
.L_35:
        /*0028*/ 	.byte	0x04, 0x17
        /*002a*/ 	.short	(.L_37 - .L_36)
.L_36:
        /*002c*/ 	.word	0x00000000
        /*0030*/ 	.short	0x0009
        /*0032*/ 	.short	0x0038
        /*0034*/ 	.byte	0x00, 0xf0, 0x21, 0x00


	//----- nvinfo : EIATTR_KPARAM_INFO
	.align		4
.L_37:
        /*0038*/ 	.byte	0x04, 0x17
        /*003a*/ 	.short	(.L_39 - .L_38)
.L_38:
        /*003c*/ 	.word	0x00000000
        /*0040*/ 	.short	0x0008
        /*0042*/ 	.short	0x0030
        /*0044*/ 	.byte	0x00, 0xf0, 0x21, 0x00


	//----- nvinfo : EIATTR_KPARAM_INFO
	.align		4
.L_39:
        /*0048*/ 	.byte	0x04, 0x17
        /*004a*/ 	.short	(.L_41 - .L_40)
.L_40:
        /*004c*/ 	.word	0x00000000
        /*0050*/ 	.short	0x0007
        /*0052*/ 	.short	0x0028
        /*0054*/ 	.byte	0x00, 0xf0, 0x11, 0x00


	//----- nvinfo : EIATTR_KPARAM_INFO
	.align		4
.L_41:
        /*0058*/ 	.byte	0x04, 0x17
        /*005a*/ 	.short	(.L_43 - .L_42)
.L_42:
        /*005c*/ 	.word	0x00000000
        /*0060*/ 	.short	0x0006
        /*0062*/ 	.short	0x0024
        /*0064*/ 	.byte	0x00, 0xf0, 0x11, 0x00


	//----- nvinfo : EIATTR_KPARAM_INFO
	.align		4
.L_43:
        /*0068*/ 	.byte	0x04, 0x17
        /*006a*/ 	.short	(.L_45 - .L_44)
.L_44:
        /*006c*/ 	.word	0x00000000
        /*0070*/ 	.short	0x0005
        /*0072*/ 	.short	0x0020
        /*0074*/ 	.byte	0x00, 0xf0, 0x11, 0x00


	//----- nvinfo : EIATTR_KPARAM_INFO
	.align		4
.L_45:
        /*0078*/ 	.byte	0x04, 0x17
        /*007a*/ 	.short	(.L_47 - .L_46)
.L_46:
        /*007c*/ 	.word	0x00000000
        /*0080*/ 	.short	0x0004
        /*0082*/ 	.short	0x001c
        /*0084*/ 	.byte	0x00, 0xf0, 0x11, 0x00


	//----- nvinfo : EIATTR_KPARAM_INFO
	.align		4
.L_47:
        /*0088*/ 	.byte	0x04, 0x17
        /*008a*/ 	.short	(.L_49 - .L_48)
.L_48:
        /*008c*/ 	.word	0x00000000
        /*0090*/ 	.short	0x0003
        /*0092*/ 	.short	0x0018
        /*0094*/ 	.byte	0x00, 0xf0, 0x11, 0x00


	//----- nvinfo : EIATTR_KPARAM_INFO
	.align		4
.L_49:
        /*0098*/ 	.byte	0x04, 0x17
        /*009a*/ 	.short	(.L_51 - .L_50)
.L_50:
        /*009c*/ 	.word	0x00000000
        /*00a0*/ 	.short	0x0002
        /*00a2*/ 	.short	0x0010
        /*00a4*/ 	.byte	0x00, 0xf5, 0x21, 0x00


	//----- nvinfo : EIATTR_KPARAM_INFO
	.align		4
.L_51:
        /*00a8*/ 	.byte	0x04, 0x17
        /*00aa*/ 	.short	(.L_53 - .L_52)
.L_52:
        /*00ac*/ 	.word	0x00000000
        /*00b0*/ 	.short	0x0001
        /*00b2*/ 	.short	0x0008
        /*00b4*/ 	.byte	0x00, 0xf5, 0x21, 0x00


	//----- nvinfo : EIATTR_KPARAM_INFO
	.align		4
.L_53:
        /*00b8*/ 	.byte	0x04, 0x17
        /*00ba*/ 	.short	(.L_55 - .L_54)
.L_54:
        /*00bc*/ 	.word	0x00000000
        /*00c0*/ 	.short	0x0000
        /*00c2*/ 	.short	0x0000
        /*00c4*/ 	.byte	0x00, 0xf5, 0x21, 0x00


	//----- nvinfo : EIATTR_SPARSE_MMA_MASK
	.align		4
.L_55:
        /*00c8*/ 	.byte	0x03, 0x50
        /*00ca*/ 	.short	0x0000


	//----- nvinfo : EIATTR_MAXREG_COUNT
	.align		4
        /*00cc*/ 	.byte	0x03, 0x1b
        /*00ce*/ 	.short	0x00ff


	//----- nvinfo : EIATTR_NUM_BARRIERS
	.align		4
        /*00d0*/ 	.byte	0x02, 0x4c
        /*00d2*/ 	.byte	0x01
	.zero		1


	//----- nvinfo : EIATTR_MERCURY_ISA_VERSION
	.align		4
        /*00d4*/ 	.byte	0x03, 0x5f
        /*00d6*/ 	.short	0x0101


	//----- nvinfo : EIATTR_VRC_CTA_INIT_COUNT
	.align		4
        /*00d8*/ 	.byte	0x02, 0x4a
	.zero		1
	.zero		1


	//----- nvinfo : EIATTR_EXIT_INSTR_OFFSETS
	.align		4
        /*00dc*/ 	.byte	0x04, 0x1c
        /*00de*/ 	.short	(.L_57 - .L_56)


	//   ....[0]....
.L_56:
        /*00e0*/ 	.word	0x00000040


	//   ....[1]....
        /*00e4*/ 	.word	0x00001e40


	//   ....[2]....
        /*00e8*/ 	.word	0x00001f00


	//   ....[3]....
        /*00ec*/ 	.word	0x00001f70


	//----- nvinfo : EIATTR_CRS_STACK_SIZE
	.align		4
.L_57:
        /*00f0*/ 	.byte	0x04, 0x1e
        /*00f2*/ 	.short	(.L_59 - .L_58)
.L_58:
        /*00f4*/ 	.word	0x00000000


	//----- nvinfo : EIATTR_CBANK_PARAM_SIZE
	.align		4
.L_59:
        /*00f8*/ 	.byte	0x03, 0x19
        /*00fa*/ 	.short	0x004c


	//----- nvinfo : EIATTR_PARAM_CBANK
	.align		4
        /*00fc*/ 	.byte	0x04, 0x0a
        /*00fe*/ 	.short	(.L_61 - .L_60)
	.align		4
.L_60:
        /*0100*/ 	.word	index@(.nv.constant0.steel_gemm_strided_kernel)
        /*0104*/ 	.short	0x0380
        /*0106*/ 	.short	0x004c


	//----- nvinfo : EIATTR_SW_WAR
	.align		4
.L_61:
        /*0108*/ 	.byte	0x04, 0x36
        /*010a*/ 	.short	(.L_63 - .L_62)
.L_62:
        /*010c*/ 	.word	0x00000008
.L_63:


//--------------------- .nv.info.steel_gemv_kernel --------------------------
	.section	.nv.info.steel_gemv_kernel,"",@"SHT_CUDA_INFO"
	.sectionflags	@""
	.align	4


	//----- nvinfo : EIATTR_CUDA_API_VERSION
	.align		4
        /*0000*/ 	.byte	0x04, 0x37
        /*0002*/ 	.short	(.L_65 - .L_64)
.L_64:
        /*0004*/ 	.word	0x00000082


	//----- nvinfo : EIATTR_KPARAM_INFO
	.align		4
.L_65:
        /*0008*/ 	.byte	0x04, 0x17
        /*000a*/ 	.short	(.L_67 - .L_66)
.L_66:
        /*000c*/ 	.word	0x00000000
        /*0010*/ 	.short	0x0006
        /*0012*/ 	.short	0x0024
        /*0014*/ 	.byte	0x00, 0xf0, 0x11, 0x00


	//----- nvinfo : EIATTR_KPARAM_INFO
	.align		4
.L_67:
        /*0018*/ 	.byte	0x04, 0x17
        /*001a*/ 	.short	(.L_69 - .L_68)
.L_68:
        /*001c*/ 	.word	0x00000000
        /*0020*/ 	.short	0x0005
        /*0022*/ 	.short	0x0020
        /*0024*/ 	.byte	0x00, 0xf0, 0x11, 0x00


	//----- nvinfo : EIATTR_KPARAM_INFO
	.align		4
.L_69:
        /*0028*/ 	.byte	0x04, 0x17
        /*002a*/ 	.short	(.L_71 - .L_70)
.L_70:
        /*002c*/ 	.word	0x00000000
        /*0030*/ 	.short	0x0004
        /*0032*/ 	.short	0x001c
        /*0034*/ 	.byte	0x00, 0xf0, 0x11, 0x00


	//----- nvinfo : EIATTR_KPARAM_INFO
	.align		4
.L_71:
        /*0038*/ 	.byte	0x04, 0x17
        /*003a*/ 	.short	(.L_73 - .L_72)
.L_72:
        /*003c*/ 	.word	0x00000000
        /*0040*/ 	.short	0x0003
        /*0042*/ 	.short	0x0018
        /*0044*/ 	.byte	0x00, 0xf0, 0x11, 0x00


	//----- nvinfo : EIATTR_KPARAM_INFO
	.align		4
.L_73:
        /*0048*/ 	.byte	0x04, 0x17
        /*004a*/ 	.short	(.L_75 - .L_74)
.L_74:
        /*004c*/ 	.word	0x00000000
        /*0050*/ 	.short	0x0002
        /*0052*/ 	.short	0x0010
        /*0054*/ 	.byte	0x00, 0xf5, 0x21, 0x00


	//----- nvinfo : EIATTR_KPARAM_INFO
	.align		4
.L_75:
        /*0058*/ 	.byte	0x04, 0x17
        /*005a*/ 	.short	(.L_77 - .L_76)
.L_76:
        /*005c*/ 	.word	0x00000000
        /*0060*/ 	.short	0x0001
        /*0062*/ 	.short	0x0008
        /*0064*/ 	.byte	0x00, 0xf5, 0x21, 0x00


	//----- nvinfo : EIATTR_KPARAM_INFO
	.align		4
.L_77:
        /*0068*/ 	.byte	0x04, 0x17
        /*006a*/ 	.short	(.L_79 - .L_78)
.L_78:
        /*006c*/ 	.word	0x00000000
        /*0070*/ 	.short	0x0000
        /*0072*/ 	.short	0x0000
        /*0074*/ 	.byte	0x00, 0xf5, 0x21, 0x00


	//----- nvinfo : EIATTR_SPARSE_MMA_MASK
	.align		4
.L_79:
        /*0078*/ 	.byte	0x03, 0x50
        /*007a*/ 	.short	0x0000


	//----- nvinfo : EIATTR_MAXREG_COUNT
	.align		4
        /*007c*/ 	.byte	0x03, 0x1b
        /*007e*/ 	.short	0x00ff


	//----- nvinfo : EIATTR_NUM_BARRIERS
	.align		4
        /*0080*/ 	.byte	0x02, 0x4c
        /*0082*/ 	.byte	0x01
	.zero		1


	//----- nvinfo : EIATTR_MERCURY_ISA_VERSION
	.align		4
        /*0084*/ 	.byte	0x03, 0x5f
        /*0086*/ 	.short	0x0101


	//----- nvinfo : EIATTR_VRC_CTA_INIT_COUNT
	.align		4
        /*0088*/ 	.byte	0x02, 0x4a
	.zero		1
	.zero		1


	//----- nvinfo : EIATTR_EXIT_INSTR_OFFSETS
	.align		4
        /*008c*/ 	.byte	0x04, 0x1c
        /*008e*/ 	.short	(.L_81 - .L_80)


	//   ....[0]....
.L_80:
        /*0090*/ 	.word	0x00000040


	//   ....[1]....
        /*0094*/ 	.word	0x00000340


	//   ....[2]....
        /*0098*/ 	.word	0x00000430


	//   ....[3]....
        /*009c*/ 	.word	0x000004d0


	//----- nvinfo : EIATTR_CRS_STACK_SIZE
	.align		4
.L_81:
        /*00a0*/ 	.byte	0x04, 0x1e
        /*00a2*/ 	.short	(.L_83 - .L_82)
.L_82:
        /*00a4*/ 	.word	0x00000000


	//----- nvinfo : EIATTR_CBANK_PARAM_SIZE
	.align		4
.L_83:
        /*00a8*/ 	.byte	0x03, 0x19
        /*00aa*/ 	.short	0x0028


	//----- nvinfo : EIATTR_PARAM_CBANK
	.align		4
        /*00ac*/ 	.byte	0x04, 0x0a
        /*00ae*/ 	.short	(.L_85 - .L_84)
	.align		4
.L_84:
        /*00b0*/ 	.word	index@(.nv.constant0.steel_gemv_kernel)
        /*00b4*/ 	.short	0x0380
        /*00b6*/ 	.short	0x0028


	//----- nvinfo : EIATTR_SW_WAR
	.align		4
.L_85:
        /*00b8*/ 	.byte	0x04, 0x36
        /*00ba*/ 	.short	(.L_87 - .L_86)
.L_86:
        /*00bc*/ 	.word	0x00000008
.L_87:


//--------------------- .nv.info.steel_gemm_fp16_kernel --------------------------
	.section	.nv.info.steel_gemm_fp16_kernel,"",@"SHT_CUDA_INFO"
	.sectionflags	@""
	.align	4


	//----- nvinfo : EIATTR_CUDA_API_VERSION
	.align		4
        /*0000*/ 	.byte	0x04, 0x37
        /*0002*/ 	.short	(.L_89 - .L_88)
.L_88:
        /*0004*/ 	.word	0x00000082


	//----- nvinfo : EIATTR_KPARAM_INFO
	.align		4
.L_89:
        /*0008*/ 	.byte	0x04, 0x17
        /*000a*/ 	.short	(.L_91 - .L_90)
.L_90:
        /*000c*/ 	.word	0x00000000
        /*0010*/ 	.short	0x0007
        /*0012*/ 	.short	0x0028
        /*0014*/ 	.byte	0x00, 0xf0, 0x11, 0x00


	//----- nvinfo : EIATTR_KPARAM_INFO
	.align		4
.L_91:
        /*0018*/ 	.byte	0x04, 0x17
        /*001a*/ 	.short	(.L_93 - .L_92)
.L_92:
        /*001c*/ 	.word	0x00000000
        /*0020*/ 	.short	0x0006
        /*0022*/ 	.short	0x0024
        /*0024*/ 	.byte	0x00, 0xf0, 0x11, 0x00


	//----- nvinfo : EIATTR_KPARAM_INFO
	.align		4
.L_93:
        /*0028*/ 	.byte	0x04, 0x17
        /*002a*/ 	.short	(.L_95 - .L_94)
.L_94:
        /*002c*/ 	.word	0x00000000
        /*0030*/ 	.short	0x0005
        /*0032*/ 	.short	0x0020
        /*0034*/ 	.byte	0x00, 0xf0, 0x11, 0x00


	//----- nvinfo : EIATTR_KPARAM_INFO
	.align		4
.L_95:
        /*0038*/ 	.byte	0x04, 0x17
        /*003a*/ 	.short	(.L_97 - .L_96)
.L_96:
        /*003c*/ 	.word	0x00000000
        /*0040*/ 	.short	0x0004
        /*0042*/ 	.short	0x001c
        /*0044*/ 	.byte	0x00, 0xf0, 0x11, 0x00


	//----- nvinfo : EIATTR_KPARAM_INFO
	.align		4
.L_97:
        /*0048*/ 	.byte	0x04, 0x17
        /*004a*/ 	.short	(.L_99 - .L_98)
.L_98:
        /*004c*/ 	.word	0x00000000
        /*0050*/ 	.short	0x0003
        /*0052*/ 	.short	0x0018
        /*0054*/ 	.byte	0x00, 0xf0, 0x11, 0x00


	//----- nvinfo : EIATTR_KPARAM_INFO
	.align		4
.L_99:
        /*0058*/ 	.byte	0x04, 0x17
        /*005a*/ 	.short	(.L_101 - .L_100)
.L_100:
        /*005c*/ 	.word	0x00000000
        /*0060*/ 	.short	0x0002
        /*0062*/ 	.short	0x0010
        /*0064*/ 	.byte	0x00, 0xf5, 0x21, 0x00


	//----- nvinfo : EIATTR_KPARAM_INFO
	.align		4
.L_101:
        /*0068*/ 	.byte	0x04, 0x17
        /*006a*/ 	.short	(.L_103 - .L_102)
.L_102:
        /*006c*/ 	.word	0x00000000
        /*0070*/ 	.short	0x0001
        /*0072*/ 	.short	0x0008
        /*0074*/ 	.byte	0x00, 0xf5, 0x21, 0x00


	//----- nvinfo : EIATTR_KPARAM_INFO
	.align		4
.L_103:
        /*0078*/ 	.byte	0x04, 0x17
        /*007a*/ 	.short	(.L_105 - .L_104)
.L_104:
        /*007c*/ 	.word	0x00000000
        /*0080*/ 	.short	0x0000
        /*0082*/ 	.short	0x0000
        /*0084*/ 	.byte	0x00, 0xf5, 0x21, 0x00


	//----- nvinfo : EIATTR_SPARSE_MMA_MASK
	.align		4
.L_105:
        /*0088*/ 	.byte	0x03, 0x50
        /*008a*/ 	.short	0x0000


	//----- nvinfo : EIATTR_MAXREG_COUNT
	.align		4
        /*008c*/ 	.byte	0x03, 0x1b
        /*008e*/ 	.short	0x00ff


	//----- nvinfo : EIATTR_NUM_BARRIERS
	.align		4
        /*0090*/ 	.byte	0x02, 0x4c
        /*0092*/ 	.byte	0x01
	.zero		1


	//----- nvinfo : EIATTR_MERCURY_ISA_VERSION
	.align		4
        /*0094*/ 	.byte	0x03, 0x5f
        /*0096*/ 	.short	0x0101


	//----- nvinfo : EIATTR_VRC_CTA_INIT_COUNT
	.align		4
        /*0098*/ 	.byte	0x02, 0x4a
	.zero		1
	.zero		1


	//----- nvinfo : EIATTR_EXIT_INSTR_OFFSETS
	.align		4
        /*009c*/ 	.byte	0x04, 0x1c
        /*009e*/ 	.short	(.L_107 - .L_106)


	//   ....[0]....
.L_106:
        /*00a0*/ 	.word	0x00001930


	//   ....[1]....
        /*00a4*/ 	.word	0x00001a10


	//   ....[2]....
        /*00a8*/ 	.word	0x00001a90


	//----- nvinfo : EIATTR_CRS_STACK_SIZE
	.align		4
.L_107:
        /*00ac*/ 	.byte	0x04, 0x1e
        /*00ae*/ 	.short	(.L_109 - .L_108)
.L_108:
        /*00b0*/ 	.word	0x00000000


	//----- nvinfo : EIATTR_CBANK_PARAM_SIZE
	.align		4
.L_109:
        /*00b4*/ 	.byte	0x03, 0x19
        /*00b6*/ 	.short	0x002c


	//----- nvinfo : EIATTR_PARAM_CBANK
	.align		4
        /*00b8*/ 	.byte	0x04, 0x0a
        /*00ba*/ 	.short	(.L_111 - .L_110)
	.align		4
.L_110:
        /*00bc*/ 	.word	index@(.nv.constant0.steel_gemm_fp16_kernel)
        /*00c0*/ 	.short	0x0380
        /*00c2*/ 	.short	0x002c


	//----- nvinfo : EIATTR_SW_WAR
	.align		4
.L_111:
        /*00c4*/ 	.byte	0x04, 0x36
        /*00c6*/ 	.short	(.L_113 - .L_112)
.L_112:
        /*00c8*/ 	.word	0x00000008
.L_113:


//--------------------- .nv.info.steel_gemm_tn_kernel --------------------------
	.section	.nv.info.steel_gemm_tn_kernel,"",@"SHT_CUDA_INFO"
	.sectionflags	@""
	.align	4


	//----- nvinfo : EIATTR_CUDA_API_VERSION
	.align		4
        /*0000*/ 	.byte	0x04, 0x37
        /*0002*/ 	.short	(.L_115 - .L_114)
.L_114:
        /*0004*/ 	.word	0x00000082


	//----- nvinfo : EIATTR_KPARAM_INFO
	.align		4
.L_115:
        /*0008*/ 	.byte	0x04, 0x17
        /*000a*/ 	.short	(.L_117 - .L_116)
.L_116:
        /*000c*/ 	.word	0x00000000
        /*0010*/ 	.short	0x0007
        /*0012*/ 	.short	0x0028
        /*0014*/ 	.byte	0x00, 0xf0, 0x11, 0x00


	//----- nvinfo : EIATTR_KPARAM_INFO
	.align		4
.L_117:
        /*0018*/ 	.byte	0x04, 0x17
        /*001a*/ 	.short	(.L_119 - .L_118)
.L_118:
        /*001c*/ 	.word	0x00000000
        /*0020*/ 	.short	0x0006
        /*0022*/ 	.short	0x0024
        /*0024*/ 	.byte	0x00, 0xf0, 0x11, 0x00


	//----- nvinfo : EIATTR_KPARAM_INFO
	.align		4
.L_119:
        /*0028*/ 	.byte	0x04, 0x17
        /*002a*/ 	.short	(.L_121 - .L_120)
.L_120:
        /*002c*/ 	.word	0x00000000
        /*0030*/ 	.short	0x0005
        /*0032*/ 	.short	0x0020
        /*0034*/ 	.byte	0x00, 0xf0, 0x11, 0x00


	//----- nvinfo : EIATTR_KPARAM_INFO
	.align		4
.L_121:
        /*0038*/ 	.byte	0x04, 0x17
        /*003a*/ 	.short	(.L_123 - .L_122)
.L_122:
        /*003c*/ 	.word	0x00000000
        /*0040*/ 	.short	0x0004
        /*0042*/ 	.short	0x001c
        /*0044*/ 	.byte	0x00, 0xf0, 0x11, 0x00


	//----- nvinfo : EIATTR_KPARAM_INFO
	.align		4
.L_123:
        /*0048*/ 	.byte	0x04, 0x17
        /*004a*/ 	.short	(.L_125 - .L_124)
.L_124:
        /*004c*/ 	.word	0x00000000
        /*0050*/ 	.short	0x0003
        /*0052*/ 	.short	0x0018
        /*0054*/ 	.byte	0x00, 0xf0, 0x11, 0x00


	//----- nvinfo : EIATTR_KPARAM_INFO
	.align		4
.L_125:
        /*0058*/ 	.byte	0x04, 0x17
        /*005a*/ 	.short	(.L_127 - .L_126)
.L_126:
        /*005c*/ 	.word	0x00000000
        /*0060*/ 	.short	0x0002
        /*0062*/ 	.short	0x0010
        /*0064*/ 	.byte	0x00, 0xf5, 0x21, 0x00


	//----- nvinfo : EIATTR_KPARAM_INFO
	.align		4
.L_127:
        /*0068*/ 	.byte	0x04, 0x17
        /*006a*/ 	.short	(.L_129 - .L_128)
.L_128:
        /*006c*/ 	.word	0x00000000
        /*0070*/ 	.short	0x0001
        /*0072*/ 	.short	0x0008
        /*0074*/ 	.byte	0x00, 0xf5, 0x21, 0x00


	//----- nvinfo : EIATTR_KPARAM_INFO
	.align		4
.L_129:
        /*0078*/ 	.byte	0x04, 0x17
        /*007a*/ 	.short	(.L_131 - .L_130)
.L_130:
        /*007c*/ 	.word	0x00000000
        /*0080*/ 	.short	0x0000
        /*0082*/ 	.short	0x0000
        /*0084*/ 	.byte	0x00, 0xf5, 0x21, 0x00


	//----- nvinfo : EIATTR_SPARSE_MMA_MASK
	.align		4
.L_131:
        /*0088*/ 	.byte	0x03, 0x50
        /*008a*/ 	.short	0x0000


	//----- nvinfo : EIATTR_MAXREG_COUNT
	.align		4
        /*008c*/ 	.byte	0x03, 0x1b
        /*008e*/ 	.short	0x00ff


	//----- nvinfo : EIATTR_NUM_BARRIERS
	.align		4
        /*0090*/ 	.byte	0x02, 0x4c
        /*0092*/ 	.byte	0x01
	.zero		1


	//----- nvinfo : EIATTR_MERCURY_ISA_VERSION
	.align		4
        /*0094*/ 	.byte	0x03, 0x5f
        /*0096*/ 	.short	0x0101


	//----- nvinfo : EIATTR_VRC_CTA_INIT_COUNT
	.align		4
        /*0098*/ 	.byte	0x02, 0x4a
	.zero		1
	.zero		1


	//----- nvinfo : EIATTR_EXIT_INSTR_OFFSETS
	.align		4
        /*009c*/ 	.byte	0x04, 0x1c
        /*009e*/ 	.short	(.L_133 - .L_132)


	//   ....[0]....
.L_132:
        /*00a0*/ 	.word	0x00001880


	//   ....[1]....
        /*00a4*/ 	.word	0x00001940


	//   ....[2]....
        /*00a8*/ 	.word	0x000019b0


	//----- nvinfo : EIATTR_CRS_STACK_SIZE
	.align		4
.L_133:
        /*00ac*/ 	.byte	0x04, 0x1e
        /*00ae*/ 	.short	(.L_135 - .L_134)
.L_134:
        /*00b0*/ 	.word	0x00000000


	//----- nvinfo : EIATTR_CBANK_PARAM_SIZE
	.align		4
.L_135:
        /*00b4*/ 	.byte	0x03, 0x19
        /*00b6*/ 	.short	0x002c


	//----- nvinfo : EIATTR_PARAM_CBANK
	.align		4
        /*00b8*/ 	.byte	0x04, 0x0a
        /*00ba*/ 	.short	(.L_137 - .L_136)
	.align		4
.L_136:
        /*00bc*/ 	.word	index@(.nv.constant0.steel_gemm_tn_kernel)
        /*00c0*/ 	.short	0x0380
        /*00c2*/ 	.short	0x002c


	//----- nvinfo : EIATTR_SW_WAR
	.align		4
.L_137:
        /*00c4*/ 	.byte	0x04, 0x36
        /*00c6*/ 	.short	(.L_139 - .L_138)
.L_138:
        /*00c8*/ 	.word	0x00000008
.L_139:


//--------------------- .nv.info.steel_gemm_kernel --------------------------
	.section	.nv.info.steel_gemm_kernel,"",@"SHT_CUDA_INFO"
	.sectionflags	@""
	.align	4


	//----- nvinfo : EIATTR_CUDA_API_VERSION
	.align		4
        /*0000*/ 	.byte	0x04, 0x37
        /*0002*/ 	.short	(.L_141 - .L_140)
.L_140:
        /*0004*/ 	.word	0x00000082


	//----- nvinfo : EIATTR_KPARAM_INFO
	.align		4
.L_141:
        /*0008*/ 	.byte	0x04, 0x17
        /*000a*/ 	.short	(.L_143 - .L_142)
.L_142:
        /*000c*/ 	.word	0x00000000
        /*0010*/ 	.short	0x0007
        /*0012*/ 	.short	0x0028
        /*0014*/ 	.byte	0x00, 0xf0, 0x11, 0x00


	//----- nvinfo : EIATTR_KPARAM_INFO
	.align		4
.L_143:
        /*0018*/ 	.byte	0x04, 0x17
        /*001a*/ 	.short	(.L_145 - .L_144)
.L_144:
        /*001c*/ 	.word	0x00000000
        /*0020*/ 	.short	0x0006
        /*0022*/ 	.short	0x0024
        /*0024*/ 	.byte	0x00, 0xf0, 0x11, 0x00


	//----- nvinfo : EIATTR_KPARAM_INFO
	.align		4
.L_145:
        /*0028*/ 	.byte	0x04, 0x17
        /*002a*/ 	.short	(.L_147 - .L_146)
.L_146:
        /*002c*/ 	.word	0x00000000
        /*0030*/ 	.short	0x0005
        /*0032*/ 	.short	0x0020
        /*0034*/ 	.byte	0x00, 0xf0, 0x11, 0x00


	//----- nvinfo : EIATTR_KPARAM_INFO
	.align		4
.L_147:
        /*0038*/ 	.byte	0x04, 0x17
        /*003a*/ 	.short	(.L_149 - .L_148)
.L_148:
        /*003c*/ 	.word	0x00000000
        /*0040*/ 	.short	0x0004
        /*0042*/ 	.short	0x001c
        /*0044*/ 	.byte	0x00, 0xf0, 0x11, 0x00


	//----- nvinfo : EIATTR_KPARAM_INFO
	.align		4
.L_149:
        /*0048*/ 	.byte	0x04, 0x17
        /*004a*/ 	.short	(.L_151 - .L_150)
.L_150:
        /*004c*/ 	.word	0x00000000
        /*0050*/ 	.short	0x0003
        /*0052*/ 	.short	0x0018
        /*0054*/ 	.byte	0x00, 0xf0, 0x11, 0x00


	//----- nvinfo : EIATTR_KPARAM_INFO
	.align		4
.L_151:
        /*0058*/ 	.byte	0x04, 0x17
        /*005a*/ 	.short	(.L_153 - .L_152)
.L_152:
        /*005c*/ 	.word	0x00000000
        /*0060*/ 	.short	0x0002
        /*0062*/ 	.short	0x0010
        /*0064*/ 	.byte	0x00, 0xf5, 0x21, 0x00


	//----- nvinfo : EIATTR_KPARAM_INFO
	.align		4
.L_153:
        /*0068*/ 	.byte	0x04, 0x17
        /*006a*/ 	.short	(.L_155 - .L_154)
.L_154:
        /*006c*/ 	.word	0x00000000
        /*0070*/ 	.short	0x0001
        /*0072*/ 	.short	0x0008
        /*0074*/ 	.byte	0x00, 0xf5, 0x21, 0x00


	//----- nvinfo : EIATTR_KPARAM_INFO
	.align		4
.L_155:
        /*0078*/ 	.byte	0x04, 0x17
        /*007a*/ 	.short	(.L_157 - .L_156)
.L_156:
        /*007c*/ 	.word	0x00000000
        /*0080*/ 	.short	0x0000
        /*0082*/ 	.short	0x0000
        /*0084*/ 	.byte	0x00, 0xf5, 0x21, 0x00


	//----- nvinfo : EIATTR_SPARSE_MMA_MASK
	.align		4
.L_157:
        /*0088*/ 	.byte	0x03, 0x50
        /*008a*/ 	.short	0x0000


	//----- nvinfo : EIATTR_MAXREG_COUNT
	.align		4
        /*008c*/ 	.byte	0x03, 0x1b
        /*008e*/ 	.short	0x00ff


	//----- nvinfo : EIATTR_NUM_BARRIERS
	.align		4
        /*0090*/ 	.byte	0x02, 0x4c
        /*0092*/ 	.byte	0x01
	.zero		1


	//----- nvinfo : EIATTR_MERCURY_ISA_VERSION
	.align		4
        /*0094*/ 	.byte	0x03, 0x5f
        /*0096*/ 	.short	0x0101


	//----- nvinfo : EIATTR_VRC_CTA_INIT_COUNT
	.align		4
        /*0098*/ 	.byte	0x02, 0x4a
	.zero		1
	.zero		1


	//----- nvinfo : EIATTR_EXIT_INSTR_OFFSETS
	.align		4
        /*009c*/ 	.byte	0x04, 0x1c
        /*009e*/ 	.short	(.L_159 - .L_158)


	//   ....[0]....
.L_158:
        /*00a0*/ 	.word	0x00001850


	//   ....[1]....
        /*00a4*/ 	.word	0x00001910


	//   ....[2]....
        /*00a8*/ 	.word	0x00001980


	//----- nvinfo : EIATTR_CRS_STACK_SIZE
	.align		4
.L_159:
        /*00ac*/ 	.byte	0x04, 0x1e
        /*00ae*/ 	.short	(.L_161 - .L_160)
.L_160:
        /*00b0*/ 	.word	0x00000000


	//----- nvinfo : EIATTR_CBANK_PARAM_SIZE
	.align		4
.L_161:
        /*00b4*/ 	.byte	0x03, 0x19
        /*00b6*/ 	.short	0x002c


	//----- nvinfo : EIATTR_PARAM_CBANK
	.align		4
        /*00b8*/ 	.byte	0x04, 0x0a
        /*00ba*/ 	.short	(.L_163 - .L_162)
	.align		4
.L_162:
        /*00bc*/ 	.word	index@(.nv.constant0.steel_gemm_kernel)
        /*00c0*/ 	.short	0x0380
        /*00c2*/ 	.short	0x002c


	//----- nvinfo : EIATTR_SW_WAR
	.align		4
.L_163:
        /*00c4*/ 	.byte	0x04, 0x36
        /*00c6*/ 	.short	(.L_165 - .L_164)
.L_164:
        /*00c8*/ 	.word	0x00000008
.L_165:


//--------------------- .nv.callgraph             --------------------------
	.section	.nv.callgraph,"",@"SHT_CUDA_CALLGRAPH"
	.align	4
	.sectionentsize	8
	.align		4
        /*0000*/ 	.word	0x00000000
	.align		4
        /*0004*/ 	.word	0xffffffff
	.align		4
        /*0008*/ 	.word	0x00000000
	.align		4
        /*000c*/ 	.word	0xfffffffe
	.align		4
        /*0010*/ 	.word	0x00000000
	.align		4
        /*0014*/ 	.word	0xfffffffd
	.align		4
        /*0018*/ 	.word	0x00000000
	.align		4
        /*001c*/ 	.word	0xfffffffc


//--------------------- .text.steel_gemm_strided_kernel --------------------------
	.section	.text.steel_gemm_strided_kernel,"ax",@progbits
	.align	128
        .global         steel_gemm_strided_kernel
        .type           steel_gemm_strided_kernel,@function
        .size           steel_gemm_strided_kernel,(.L_x_73 - steel_gemm_strided_kernel)
        .other          steel_gemm_strided_kernel,@"STO_CUDA_ENTRY STV_DEFAULT"
steel_gemm_strided_kernel:
.text.steel_gemm_strided_kernel:
[----:B------:R-:W-:Y:S08]  /*0000*/  LDC R1, c[0x0][0x37c] ;  /* 0x0000df00ff017b82 */ /* 0x000ff00000000800 */
[----:B------:R-:W0:Y:S08]  /*0010*/  S2UR UR13, SR_CTAID.Z ;  /* 0x00000000000d79c3 */ /* 0x000e300000002700 */
[----:B------:R-:W0:Y:S02]  /*0020*/  LDC R0, c[0x0][0x3c8] ;  /* 0x0000f200ff007b82 */ /* 0x000e240000000800 */
[----:B0-----:R-:W-:-:S13]  /*0030*/  ISETP.LE.U32.AND P0, PT, R0, UR13, PT ;  /* 0x0000000d00007c0c */ /* 0x001fda000bf03070 */
[----:B------:R-:W-:Y:S05]  /*0040*/  @P0 EXIT ;  /* 0x000000000000094d */ /* 0x000fea0003800000 */
[----:B------:R-:W0:Y:S01]  /*0050*/  LDCU.64 UR6, c[0x0][0x3c0] ;  /* 0x00007800ff0677ac */ /* 0x000e220008000a00 */
[----:B------:R-:W1:Y:S01]  /*0060*/  S2R R0, SR_TID.X ;  /* 0x0000000000007919 */ /* 0x000e620000002100 */
[----:B------:R-:W2:Y:S01]  /*0070*/  S2UR UR8, SR_CTAID.X ;  /* 0x00000000000879c3 */ /* 0x000ea20000002500 */
[----:B------:R-:W-:Y:S01]  /*0080*/  IMAD.MOV.U32 R25, RZ, RZ, RZ ;  /* 0x000000ffff197224 */ /* 0x000fe200078e00ff */
[----:B------:R-:W3:Y:S01]  /*0090*/  LDCU.64 UR10, c[0x0][0x380] ;  /* 0x00007000ff0a77ac */ /* 0x000ee20008000a00 */
[----:B------:R-:W4:Y:S05]  /*00a0*/  LDCU UR12, c[0x0][0x3a8] ;  /* 0x00007500ff0c77ac */ /* 0x000f2a0008000800 */
[----:B------:R-:W5:Y:S01]  /*00b0*/  S2UR UR9, SR_CTAID.Y ;  /* 0x00000000000979c3 */ /* 0x000f620000002600 */
[----:B------:R-:W1:Y:S01]  /*00c0*/  LDCU.64 UR14, c[0x0][0x358] ;  /* 0x00006b00ff0e77ac */ /* 0x000e620008000a00 */
[----:B0-----:R-:W-:-:S04]  /*00d0*/  UIMAD.WIDE.U32 UR4, UR13, UR6, URZ ;  /* 0x000000060d0472a5 */ /* 0x001fc8000f8e00ff */
[----:B------:R-:W-:Y:S02]  /*00e0*/  UIMAD UR5, UR13, UR7, UR5 ;  /* 0x000000070d0572a4 */ /* 0x000fe4000f8e0205 */
[----:B---3--:R-:W-:Y:S02]  /*00f0*/  ULEA UR6, UP0, UR4, UR10, 0x2 ;  /* 0x0000000a04067291 */ /* 0x008fe4000f8010ff */
[----:B--2---:R-:W-:Y:S02]  /*0100*/  USHF.L.U32 UR8, UR8, 0x7, URZ ;  /* 0x0000000708087899 */ /* 0x004fe400080006ff */
[----:B------:R-:W-:Y:S02]  /*0110*/  ULEA.HI.X UR7, UR4, UR11, UR5, 0x2, UP0 ;  /* 0x0000000b04077291 */ /* 0x000fe400080f1405 */
[----:B----4-:R-:W-:Y:S02]  /*0120*/  UIADD3 UR4, UPT, UPT, UR12, 0x7, URZ ;  /* 0x000000070c047890 */ /* 0x010fe4000fffe0ff */
[----:B------:R-:W-:Y:S01]  /*0130*/  IMAD.U32 R3, RZ, RZ, UR8 ;  /* 0x00000008ff037e24 */ /* 0x000fe2000f8e00ff */
[----:B-1----:R-:W-:Y:S01]  /*0140*/  SHF.R.U32.HI R22, RZ, 0x4, R0 ;  /* 0x00000004ff167819 */ /* 0x002fe20000011600 */
[----:B------:R-:W-:-:S02]  /*0150*/  UISETP.GE.U32.AND UP0, UPT, UR4, 0x8, UPT ;  /* 0x000000080400788c */ /* 0x000fc4000bf06070 */
[----:B-----5:R-:W-:Y:S01]  /*0160*/  USHF.L.U32 UR5, UR9, 0x7, URZ ;  /* 0x0000000709057899 */ /* 0x020fe200080006ff */
[----:B------:R-:W-:-:S05]  /*0170*/  LOP3.LUT R26, R3, 0xf, R0, 0xf8, !PT ;  /* 0x0000000f031a7812 */ /* 0x000fca00078ef800 */
[----:B------:R-:W-:Y:S01]  /*0180*/  LOP3.LUT R27, R22, UR5, RZ, 0xfc, !PT ;  /* 0x00000005161b7c12 */ /* 0x000fe2000f8efcff */
[----:B------:R-:W-:Y:S06]  /*0190*/  BRA.U !UP0, `(.L_x_0) ;  /* 0x0000001d081c7547 */ /* 0x000fec000b800000 */
[----:B------:R-:W0:Y:S01]  /*01a0*/  LDCU UR12, c[0x0][0x360] ;  /* 0x00006c00ff0c77ac */ /* 0x000e220008000800 */
[----:B------:R-:W1:Y:S01]  /*01b0*/  S2UR UR11, SR_CgaCtaId ;  /* 0x00000000000b79c3 */ /* 0x000e620000008800 */
[C---:B------:R-:W-:Y:S01]  /*01c0*/  LOP3.LUT R23, R0.reuse, 0xf, RZ, 0xc0, !PT ;  /* 0x0000000f00177812 */ /* 0x040fe200078ec0ff */
[----:B------:R-:W-:Y:S01]  /*01d0*/  IMAD.MOV.U32 R25, RZ, RZ, RZ ;  /* 0x000000ffff197224 */ /* 0x000fe200078e00ff */
[----:B------:R-:W-:Y:S02]  /*01e0*/  UMOV UR9, 0x400 ;  /* 0x0000040000097882 */ /* 0x000fe40000000000 */
[----:B------:R-:W-:Y:S01]  /*01f0*/  UIADD3 UR10, UPT, UPT, UR9, 0x1000, URZ ;  /* 0x00001000090a7890 */ /* 0x000fe2000fffe0ff */
[----:B0-----:R-:W0:Y:S01]  /*0200*/  I2F.U32.RP R6, UR12 ;  /* 0x0000000c00067d06 */ /* 0x001e220008209000 */
[----:B------:R-:W-:Y:S01]  /*0210*/  VIADD R2, R0, UR12 ;  /* 0x0000000c00027c36 */ /* 0x000fe20008000000 */
[----:B------:R-:W-:-:S03]  /*0220*/  ISETP.NE.U32.AND P2, PT, RZ, UR12, PT ;  /* 0x0000000cff007c0c */ /* 0x000fc6000bf45070 */
[C---:B------:R-:W-:Y:S01]  /*0230*/  IMAD.SHL.U32 R10, R2.reuse, 0x4, RZ ;  /* 0x00000004020a7824 */ /* 0x040fe200078e00ff */
[C---:B------:R-:W-:Y:S01]  /*0240*/  ISETP.GE.U32.AND P0, PT, R2.reuse, 0x400, PT ;  /* 0x000004000200780c */ /* 0x040fe20003f06070 */
[----:B-1----:R-:W-:Y:S01]  /*0250*/  ULEA UR9, UR11, UR9, 0x18 ;  /* 0x000000090b097291 */ /* 0x002fe2000f8ec0ff */
[----:B------:R-:W-:Y:S01]  /*0260*/  VIMNMX.U32 R3, PT, PT, R2, 0x400, !PT ;  /* 0x0000040002037848 */ /* 0x000fe20007fe0000 */
[----:B------:R-:W-:Y:S01]  /*0270*/  ULEA UR10, UR11, UR10, 0x18 ;  /* 0x0000000a0b0a7291 */ /* 0x000fe2000f8ec0ff */
[----:B------:R-:W-:Y:S01]  /*0280*/  SEL R21, RZ, 0x1, P0 ;  /* 0x00000001ff157807 */ /* 0x000fe20000000000 */
[----:B------:R-:W-:Y:S01]  /*0290*/  USHF.R.U32.HI UR11, URZ, 0x3, UR4 ;  /* 0x00000003ff0b7899 */ /* 0x000fe20008011604 */
[----:B------:R-:W-:Y:S02]  /*02a0*/  SHF.R.U32.HI R16, RZ, 0x7, R2 ;  /* 0x00000007ff107819 */ /* 0x000fe40000011602 */
[----:B------:R-:W-:Y:S01]  /*02b0*/  IADD3 R3, PT, PT, R3, -R2, -R21 ;  /* 0x8000000203037210 */ /* 0x000fe20007ffe815 */
[----:B0-----:R-:W0:Y:S01]  /*02c0*/  MUFU.RCP R6, R6 ;  /* 0x0000000600067308 */ /* 0x001e220000001000 */
[----:B------:R-:W-:Y:S01]  /*02d0*/  LEA R18, R16, UR10, 0x9 ;  /* 0x0000000a10127c11 */ /* 0x000fe2000f8e48ff */
[----:B------:R-:W-:Y:S01]  /*02e0*/  UMOV UR4, URZ ;  /* 0x000000ff00047c82 */ /* 0x000fe20008000000 */
[----:B------:R-:W-:-:S02]  /*02f0*/  LEA R22, R22, UR9, 0x5 ;  /* 0x0000000916167c11 */ /* 0x000fc4000f8e28ff */
[----:B------:R-:W-:Y:S01]  /*0300*/  LEA R23, R23, UR10, 0x2 ;  /* 0x0000000a17177c11 */ /* 0x000fe2000f8e10ff */
[----:B0-----:R-:W-:Y:S01]  /*0310*/  VIADD R4, R6, 0xffffffe ;  /* 0x0ffffffe06047836 */ /* 0x001fe20000000000 */
[----:B------:R-:W-:-:S03]  /*0320*/  SHF.R.U32.HI R6, RZ, 0x3, R2 ;  /* 0x00000003ff067819 */ /* 0x000fc60000011602 */
[----:B------:R0:W1:Y:S02]  /*0330*/  F2I.FTZ.U32.TRUNC.NTZ R5, R4 ;  /* 0x0000000400057305 */ /* 0x000064000021f000 */
[----:B0-----:R-:W-:Y:S01]  /*0340*/  IMAD.MOV.U32 R4, RZ, RZ, RZ ;  /* 0x000000ffff047224 */ /* 0x001fe200078e00ff */
[----:B-1----:R-:W-:-:S05]  /*0350*/  IADD3 R7, PT, PT, RZ, -R5, RZ ;  /* 0x80000005ff077210 */ /* 0x002fca0007ffe0ff */
[----:B------:R-:W-:-:S04]  /*0360*/  IMAD R7, R7, UR12, RZ ;  /* 0x0000000c07077c24 */ /* 0x000fc8000f8e02ff */
[----:B------:R-:W-:Y:S01]  /*0370*/  IMAD.HI.U32 R8, R5, R7, R4 ;  /* 0x0000000705087227 */ /* 0x000fe200078e0004 */
[----:B------:R-:W-:-:S04]  /*0380*/  SHF.L.U32 R5, R0, 0x2, RZ ;  /* 0x0000000200057819 */ /* 0x000fc800000006ff */
[C---:B------:R-:W-:Y:S01]  /*0390*/  LOP3.LUT R9, R5.reuse, 0x1c, RZ, 0xc0, !PT ;  /* 0x0000001c05097812 */ /* 0x040fe200078ec0ff */
[----:B------:R-:W-:Y:S01]  /*03a0*/  IMAD.HI.U32 R8, R8, R3, RZ ;  /* 0x0000000308087227 */ /* 0x000fe200078e00ff */
[----:B------:R-:W-:Y:S02]  /*03b0*/  LOP3.LUT R12, R5, 0x1fc, RZ, 0xc0, !PT ;  /* 0x000001fc050c7812 */ /* 0x000fe400078ec0ff */
[----:B------:R-:W-:Y:S01]  /*03c0*/  LEA R5, R6, UR9, 0x5 ;  /* 0x0000000906057c11 */ /* 0x000fe2000f8e28ff */
[----:B------:R-:W-:Y:S01]  /*03d0*/  IMAD.MOV R4, RZ, RZ, -R8 ;  /* 0x000000ffff047224 */ /* 0x000fe200078e0a08 */
[----:B------:R-:W-:-:S03]  /*03e0*/  LOP3.LUT R6, R10, 0x1c, RZ, 0xc0, !PT ;  /* 0x0000001c0a067812 */ /* 0x000fc600078ec0ff */
[----:B------:R-:W-:Y:S01]  /*03f0*/  IMAD R7, R4, UR12, R3 ;  /* 0x0000000c04077c24 */ /* 0x000fe2000f8e0203 */
[--C-:B------:R-:W-:Y:S02]  /*0400*/  SHF.R.U32.HI R3, RZ, 0x7, R0.reuse ;  /* 0x00000007ff037819 */ /* 0x100fe40000011600 */
[----:B------:R-:W-:Y:S02]  /*0410*/  SHF.R.U32.HI R4, RZ, 0x3, R0 ;  /* 0x00000003ff047819 */ /* 0x000fe40000011600 */
[----:B------:R-:W-:Y:S02]  /*0420*/  ISETP.GE.U32.AND P0, PT, R7, UR12, PT ;  /* 0x0000000c07007c0c */ /* 0x000fe4000bf06070 */
[----:B------:R-:W-:Y:S02]  /*0430*/  LEA R11, R3, UR10, 0x9 ;  /* 0x0000000a030b7c11 */ /* 0x000fe4000f8e48ff */
[----:B------:R-:W-:Y:S02]  /*0440*/  LEA R4, R4, UR9, 0x5 ;  /* 0x0000000904047c11 */ /* 0x000fe4000f8e28ff */
[----:B------:R-:W-:Y:S01]  /*0450*/  IADD3 R5, PT, PT, R5, R6, RZ ;  /* 0x0000000605057210 */ /* 0x000fe20007ffe0ff */
[----:B------:R-:W-:Y:S01]  /*0460*/  IMAD.IADD R6, R11, 0x1, R12 ;  /* 0x000000010b067824 */ /* 0x000fe200078e020c */
[----:B------:R-:W-:Y:S01]  /*0470*/  LOP3.LUT R11, R10, 0x1fc, RZ, 0xc0, !PT ;  /* 0x000001fc0a0b7812 */ /* 0x000fe200078ec0ff */
[----:B------:R-:W-:-:S04]  /*0480*/  IMAD.IADD R4, R4, 0x1, R9 ;  /* 0x0000000104047824 */ /* 0x000fc800078e0209 */
[----:B------:R-:W-:Y:S01]  /*0490*/  @P0 VIADD R7, R7, -UR12 ;  /* 0x8000000c07070c36 */ /* 0x000fe20008000000 */
[----:B------:R-:W-:Y:S01]  /*04a0*/  @P0 IADD3 R8, PT, PT, R8, 0x1, RZ ;  /* 0x0000000108080810 */ /* 0x000fe20007ffe0ff */
[----:B------:R-:W-:-:S03]  /*04b0*/  IMAD.IADD R18, R18, 0x1, R11 ;  /* 0x0000000112127824 */ /* 0x000fc600078e020b */
[----:B------:R-:W-:Y:S01]  /*04c0*/  ISETP.GE.U32.AND P1, PT, R7, UR12, PT ;  /* 0x0000000c07007c0c */ /* 0x000fe2000bf26070 */
[----:B------:R-:W-:-:S04]  /*04d0*/  VIADD R7, R2, UR12 ;  /* 0x0000000c02077c36 */ /* 0x000fc80008000000 */
[----:B------:R-:W-:Y:S01]  /*04e0*/  IMAD.SHL.U32 R10, R7, 0x4, RZ ;  /* 0x00000004070a7824 */ /* 0x000fe200078e00ff */
[--C-:B------:R-:W-:Y:S02]  /*04f0*/  SHF.R.U32.HI R9, RZ, 0x3, R7.reuse ;  /* 0x00000003ff097819 */ /* 0x100fe40000011607 */
[----:B------:R-:W-:Y:S02]  /*0500*/  SHF.R.U32.HI R17, RZ, 0x7, R7 ;  /* 0x00000007ff117819 */ /* 0x000fe40000011607 */
[----:B------:R-:W-:Y:S02]  /*0510*/  LEA R9, R9, UR9, 0x5 ;  /* 0x0000000909097c11 */ /* 0x000fe4000f8e28ff */
[----:B------:R-:W-:Y:S01]  /*0520*/  LOP3.LUT R12, R10, 0x1c, RZ, 0xc0, !PT ;  /* 0x0000001c0a0c7812 */ /* 0x000fe200078ec0ff */
[----:B------:R-:W-:Y:S01]  /*0530*/  @P1 VIADD R8, R8, 0x1 ;  /* 0x0000000108081836 */ /* 0x000fe20000000000 */
[----:B------:R-:W-:Y:S02]  /*0540*/  @!P2 LOP3.LUT R8, RZ, UR12, RZ, 0x33, !PT ;  /* 0x0000000cff08ac12 */ /* 0x000fe4000f8e33ff */
[----:B------:R-:W-:Y:S01]  /*0550*/  LOP3.LUT R13, R10, 0x1fc, RZ, 0xc0, !PT ;  /* 0x000001fc0a0d7812 */ /* 0x000fe200078ec0ff */
[----:B------:R-:W-:Y:S01]  /*0560*/  IMAD.IADD R19, R9, 0x1, R12 ;  /* 0x0000000109137824 */ /* 0x000fe200078e020c */
[----:B------:R-:W-:Y:S01]  /*0570*/  LEA R20, R17, UR10, 0x9 ;  /* 0x0000000a11147c11 */ /* 0x000fe2000f8e48ff */
[----:B------:R-:W-:-:S03]  /*0580*/  IMAD.IADD R21, R21, 0x1, R8 ;  /* 0x0000000115157824 */ /* 0x000fc600078e0208 */
[----:B------:R-:W-:Y:S02]  /*0590*/  IADD3 R20, PT, PT, R20, R13, RZ ;  /* 0x0000000d14147210 */ /* 0x000fe40007ffe0ff */
[----:B------:R-:W-:-:S07]  /*05a0*/  LOP3.LUT R24, R21, 0x3, RZ, 0xc0, !PT ;  /* 0x0000000315187812 */ /* 0x000fce00078ec0ff */
.L_x_19:
[----:B------:R-:W-:Y:S01]  /*05b0*/  ISETP.NE.AND P3, PT, R24, 0x3, PT ;  /* 0x000000031800780c */ /* 0x000fe20003f65270 */
[----:B------:R-:W-:Y:S01]  /*05c0*/  BSSY.RECONVERGENT B0, `(.L_x_1) ;  /* 0x0000049000007945 */ /* 0x000fe20003800200 */
[----:B------:R-:W-:-:S11]  /*05d0*/  IMAD.MOV.U32 R15, RZ, RZ, R0 ;  /* 0x000000ffff0f7224 */ /* 0x000fd600078e0000 */
[----:B------:R-:W-:Y:S05]  /*05e0*/  @!P3 BRA `(.L_x_2) ;  /* 0x000000040018b947 */ /* 0x000fea0003800000 */
[----:B------:R-:W0:Y:S01]  /*05f0*/  LDC R12, c[0x0][0x3a8] ;  /* 0x0000ea00ff0c7b82 */ /* 0x000e220000000800 */
[----:B------:R-:W-:Y:S01]  /*0600*/  LOP3.LUT R11, R0, 0x7, RZ, 0xc0, !PT ;  /* 0x00000007000b7812 */ /* 0x000fe200078ec0ff */
[----:B------:R-:W-:Y:S01]  /*0610*/  BSSY.RECONVERGENT B1, `(.L_x_3) ;  /* 0x0000013000017945 */ /* 0x000fe20003800200 */
[----:B------:R-:W-:Y:S01]  /*0620*/  MOV R10, UR4 ;  /* 0x00000004000a7c02 */ /* 0x000fe20008000f00 */
[----:B------:R-:W-:Y:S01]  /*0630*/  IMAD.MOV.U32 R9, RZ, RZ, RZ ;  /* 0x000000ffff097224 */ /* 0x000fe200078e00ff */
[----:B------:R-:W-:-:S03]  /*0640*/  SHF.R.U32.HI R8, RZ, 0x3, R0 ;  /* 0x00000003ff087819 */ /* 0x000fc60000011600 */
[----:B------:R-:W1:Y:S01]  /*0650*/  LDC R13, c[0x0][0x3a0] ;  /* 0x0000e800ff0d7b82 */ /* 0x000e620000000800 */
[----:B------:R-:W-:Y:S02]  /*0660*/  IMAD R11, R10, 0x8, R11 ;  /* 0x000000080a0b7824 */ /* 0x000fe400078e020b */
[----:B------:R-:W-:-:S03]  /*0670*/  VIADD R10, R8, UR5 ;  /* 0x00000005080a7c36 */ /* 0x000fc60008000000 */
[----:B0-----:R-:W-:-:S04]  /*0680*/  ISETP.GE.U32.AND P0, PT, R11, R12, PT ;  /* 0x0000000c0b00720c */ /* 0x001fc80003f06070 */
[----:B-1----:R-:W-:-:S13]  /*0690*/  ISETP.GE.U32.OR P0, PT, R10, R13, P0 ;  /* 0x0000000d0a00720c */ /* 0x002fda0000706470 */
[----:B------:R-:W-:Y:S05]  /*06a0*/  @P0 BRA `(.L_x_4) ;  /* 0x0000000000240947 */ /* 0x000fea0003800000 */
[----:B------:R-:W0:Y:S01]  /*06b0*/  LDC.64 R8, c[0x0][0x3b0] ;  /* 0x0000ec00ff087b82 */ /* 0x000e220000000a00 */
[----:B------:R-:W1:Y:S01]  /*06c0*/  LDCU.64 UR16, c[0x0][0x388] ;  /* 0x00007100ff1077ac */ /* 0x000e620008000a00 */
[----:B------:R-:W-:Y:S02]  /*06d0*/  IMAD R10, R10, R12, R11 ;  /* 0x0000000c0a0a7224 */ /* 0x000fe400078e020b */
[----:B------:R-:W-:-:S03]  /*06e0*/  HFMA2 R11, -RZ, RZ, 0, 0 ;  /* 0x00000000ff0b7431 */ /* 0x000fc600000001ff */
[----:B0-----:R-:W-:-:S04]  /*06f0*/  IMAD.WIDE.U32 R10, R8, UR13, R10 ;  /* 0x0000000d080a7c25 */ /* 0x001fc8000f8e000a */
[----:B------:R-:W-:Y:S01]  /*0700*/  IMAD R9, R9, UR13, R11 ;  /* 0x0000000d09097c24 */ /* 0x000fe2000f8e020b */
[----:B-1----:R-:W-:-:S04]  /*0710*/  LEA R8, P0, R10, UR16, 0x2 ;  /* 0x000000100a087c11 */ /* 0x002fc8000f8010ff */
[----:B------:R-:W-:-:S06]  /*0720*/  LEA.HI.X R9, R10, UR17, R9, 0x2, P0 ;  /* 0x000000110a097c11 */ /* 0x000fcc00080f1409 */
[----:B------:R0:W5:Y:S03]  /*0730*/  LDG.E.CONSTANT R9, desc[UR14][R8.64] ;  /* 0x0000000e08097981 */ /* 0x000166000c1e9900 */
.L_x_4:
[----:B------:R-:W-:Y:S05]  /*0740*/  BSYNC.RECONVERGENT B1 ;  /* 0x0000000000017941 */ /* 0x000fea0003800200 */
.L_x_3:
[----:B-----5:R1:W-:Y:S01]  /*0750*/  STS [R4], R9 ;  /* 0x0000000904007388 */ /* 0x0203e20000000800 */
[----:B------:R-:W-:Y:S01]  /*0760*/  ISETP.NE.AND P0, PT, R24, RZ, PT ;  /* 0x000000ff1800720c */ /* 0x000fe20003f05270 */
[----:B------:R-:W-:-:S12]  /*0770*/  IMAD.MOV.U32 R15, RZ, RZ, R2 ;  /* 0x000000ffff0f7224 */ /* 0x000fd800078e0002 */
[----:B-1----:R-:W-:Y:S05]  /*0780*/  @!P0 BRA `(.L_x_2) ;  /* 0x0000000000b08947 */ /* 0x002fea0003800000 */
[----:B------:R-:W-:Y:S01]  /*0790*/  LOP3.LUT R11, R2, 0x7, RZ, 0xc0, !PT ;  /* 0x00000007020b7812 */ /* 0x000fe200078ec0ff */
[----:B------:R-:W-:Y:S01]  /*07a0*/  IMAD.U32 R10, RZ, RZ, UR4 ;  /* 0x00000004ff0a7e24 */ /* 0x000fe2000f8e00ff */
[----:B0-----:R-:W-:Y:S01]  /*07b0*/  SHF.R.U32.HI R8, RZ, 0x3, R2 ;  /* 0x00000003ff087819 */ /* 0x001fe20000011602 */
[----:B------:R-:W-:Y:S02]  /*07c0*/  BSSY.RECONVERGENT B1, `(.L_x_5) ;  /* 0x0000010000017945 */ /* 0x000fe40003800200 */
[----:B------:R-:W-:Y:S01]  /*07d0*/  IMAD R11, R10, 0x8, R11 ;  /* 0x000000080a0b7824 */ /* 0x000fe200078e020b */
[----:B------:R-:W-:Y:S01]  /*07e0*/  IADD3 R10, PT, PT, R8, UR5, RZ ;  /* 0x00000005080a7c10 */ /* 0x000fe2000fffe0ff */
[----:B------:R-:W-:-:S03]  /*07f0*/  IMAD.MOV.U32 R8, RZ, RZ, RZ ;  /* 0x000000ffff087224 */ /* 0x000fc600078e00ff */
[----:B------:R-:W-:-:S04]  /*0800*/  ISETP.GE.U32.AND P0, PT, R11, R12, PT ;  /* 0x0000000c0b00720c */ /* 0x000fc80003f06070 */
[----:B------:R-:W-:-:S13]  /*0810*/  ISETP.GE.U32.OR P0, PT, R10, R13, P0 ;  /* 0x0000000d0a00720c */ /* 0x000fda0000706470 */
[----:B------:R-:W-:Y:S05]  /*0820*/  @P0 BRA `(.L_x_6) ;  /* 0x0000000000240947 */ /* 0x000fea0003800000 */
[----:B------:R-:W0:Y:S01]  /*0830*/  LDC.64 R8, c[0x0][0x3b0] ;  /* 0x0000ec00ff087b82 */ /* 0x000e220000000a00 */
[----:B------:R-:W1:Y:S01]  /*0840*/  LDCU.64 UR16, c[0x0][0x388] ;  /* 0x00007100ff1077ac */ /* 0x000e620008000a00 */
[----:B------:R-:W-:Y:S02]  /*0850*/  IMAD R10, R10, R12, R11 ;  /* 0x0000000c0a0a7224 */ /* 0x000fe400078e020b */
[----:B------:R-:W-:Y:S02]  /*0860*/  IMAD.MOV.U32 R11, RZ, RZ, RZ ;  /* 0x000000ffff0b7224 */ /* 0x000fe400078e00ff */
[----:B0-----:R-:W-:-:S04]  /*0870*/  IMAD.WIDE.U32 R10, R8, UR13, R10 ;  /* 0x0000000d080a7c25 */ /* 0x001fc8000f8e000a */
[----:B------:R-:W-:Y:S01]  /*0880*/  IMAD R9, R9, UR13, R11 ;  /* 0x0000000d09097c24 */ /* 0x000fe2000f8e020b */
[----:B-1----:R-:W-:-:S04]  /*0890*/  LEA R8, P0, R10, UR16, 0x2 ;  /* 0x000000100a087c11 */ /* 0x002fc8000f8010ff */
[----:B------:R-:W-:-:S05]  /*08a0*/  LEA.HI.X R9, R10, UR17, R9, 0x2, P0 ;  /* 0x000000110a097c11 */ /* 0x000fca00080f1409 */
[----:B------:R0:W5:Y:S04]  /*08b0*/  LDG.E.CONSTANT R8, desc[UR14][R8.64] ;  /* 0x0000000e08087981 */ /* 0x000168000c1e9900 */
.L_x_6:
[----:B------:R-:W-:Y:S05]  /*08c0*/  BSYNC.RECONVERGENT B1 ;  /* 0x0000000000017941 */ /* 0x000fea0003800200 */
.L_x_5:
[----:B-----5:R1:W-:Y:S01]  /*08d0*/  STS [R5], R8 ;  /* 0x0000000805007388 */ /* 0x0203e20000000800 */
[----:B------:R-:W-:Y:S01]  /*08e0*/  ISETP.NE.AND P0, PT, R24, 0x1, PT ;  /* 0x000000011800780c */ /* 0x000fe20003f05270 */
[----:B------:R-:W-:-:S12]  /*08f0*/  IMAD.MOV.U32 R15, RZ, RZ, R7 ;  /* 0x000000ffff0f7224 */ /* 0x000fd800078e0007 */
[----:B-1----:R-:W-:Y:S05]  /*0900*/  @!P0 BRA `(.L_x_2) ;  /* 0x0000000000508947 */ /* 0x002fea0003800000 */
[C---:B------:R-:W-:Y:S01]  /*0910*/  LOP3.LUT R11, R7.reuse, 0x7, RZ, 0xc0, !PT ;  /* 0x00000007070b7812 */ /* 0x040fe200078ec0ff */
[----:B------:R-:W-:Y:S01]  /*0920*/  VIADD R15, R7, UR12 ;  /* 0x0000000c070f7c36 */ /* 0x000fe20008000000 */
[----:B------:R-:W-:Y:S02]  /*0930*/  MOV R10, UR4 ;  /* 0x00000004000a7c02 */ /* 0x000fe40008000f00 */
[----:B------:R-:W-:-:S03]  /*0940*/  SHF.R.U32.HI R8, RZ, 0x3, R7 ;  /* 0x00000003ff087819 */ /* 0x000fc60000011607 */
[----:B------:R-:W-:Y:S02]  /*0950*/  IMAD R11, R10, 0x8, R11 ;  /* 0x000000080a0b7824 */ /* 0x000fe400078e020b */
[----:B------:R-:W-:-:S03]  /*0960*/  VIADD R10, R8, UR5 ;  /* 0x00000005080a7c36 */ /* 0x000fc60008000000 */
[----:B------:R-:W-:-:S04]  /*0970*/  ISETP.GE.U32.AND P0, PT, R11, R12, PT ;  /* 0x0000000c0b00720c */ /* 0x000fc80003f06070 */
[----:B------:R-:W-:-:S13]  /*0980*/  ISETP.LT.U32.AND P0, PT, R10, R13, !P0 ;  /* 0x0000000d0a00720c */ /* 0x000fda0004701070 */
[----:B------:R1:W-:Y:S01]  /*0990*/  @!P0 STS [R19], RZ ;  /* 0x000000ff13008388 */ /* 0x0003e20000000800 */
[----:B------:R-:W-:Y:S05]  /*09a0*/  @!P0 BRA `(.L_x_2) ;  /* 0x0000000000288947 */ /* 0x000fea0003800000 */
[----:B0-----:R-:W0:Y:S01]  /*09b0*/  LDC.64 R8, c[0x0][0x3b0] ;  /* 0x0000ec00ff087b82 */ /* 0x001e220000000a00 */
[----:B------:R-:W2:Y:S01]  /*09c0*/  LDCU.64 UR16, c[0x0][0x388] ;  /* 0x00007100ff1077ac */ /* 0x000ea20008000a00 */
[----:B------:R-:W-:Y:S01]  /*09d0*/  IMAD R10, R10, R12, R11 ;  /* 0x0000000c0a0a7224 */ /* 0x000fe200078e020b */
[----:B------:R-:W-:-:S03]  /*09e0*/  MOV R11, RZ ;  /* 0x000000ff000b7202 */ /* 0x000fc60000000f00 */
[----:B0-----:R-:W-:-:S04]  /*09f0*/  IMAD.WIDE.U32 R10, R8, UR13, R10 ;  /* 0x0000000d080a7c25 */ /* 0x001fc8000f8e000a */
[----:B------:R-:W-:Y:S01]  /*0a00*/  IMAD R9, R9, UR13, R11 ;  /* 0x0000000d09097c24 */ /* 0x000fe2000f8e020b */
[----:B--2---:R-:W-:-:S04]  /*0a10*/  LEA R8, P0, R10, UR16, 0x2 ;  /* 0x000000100a087c11 */ /* 0x004fc8000f8010ff */
[----:B------:R-:W-:-:S05]  /*0a20*/  LEA.HI.X R9, R10, UR17, R9, 0x2, P0 ;  /* 0x000000110a097c11 */ /* 0x000fca00080f1409 */
[----:B------:R-:W2:Y:S04]  /*0a30*/  LDG.E.CONSTANT R8, desc[UR14][R8.64] ;  /* 0x0000000e08087981 */ /* 0x000ea8000c1e9900 */
[----:B--2---:R2:W-:Y:S02]  /*0a40*/  STS [R19], R8 ;  /* 0x0000000813007388 */ /* 0x0045e40000000800 */
.L_x_2:
[----:B------:R-:W-:Y:S05]  /*0a50*/  BSYNC.RECONVERGENT B0 ;  /* 0x0000000000007941 */ /* 0x000fea0003800200 */
.L_x_1:
[----:B------:R-:W-:Y:S01]  /*0a60*/  ISETP.GE.U32.AND P4, PT, R21, 0x3, PT ;  /* 0x000000031500780c */ /* 0x000fe20003f86070 */
[----:B------:R-:W3:Y:S01]  /*0a70*/  LDCU UR16, c[0x0][0x3a8] ;  /* 0x00007500ff1077ac */ /* 0x000ee20008000800 */
[----:B------:R-:W-:Y:S01]  /*0a80*/  BSSY.RECONVERGENT B0, `(.L_x_7) ;  /* 0x0000071000007945 */ /* 0x000fe20003800200 */
[----:B------:R-:W4:Y:S10]  /*0a90*/  LDCU UR17, c[0x0][0x3a0] ;  /* 0x00007400ff1177ac */ /* 0x000f340008000800 */
[----:B------:R-:W-:Y:S05]  /*0aa0*/  @!P4 BRA `(.L_x_8) ;  /* 0x0000000400b8c947 */ /* 0x000fea0003800000 */
[----:B------:R-:W-:Y:S02]  /*0ab0*/  IMAD.U32 R14, RZ, RZ, UR12 ;  /* 0x0000000cff0e7e24 */ /* 0x000fe4000f8e00ff */
[----:B0-2---:R-:W-:Y:S02]  /*0ac0*/  IMAD.U32 R8, RZ, RZ, UR12 ;  /* 0x0000000cff087e24 */ /* 0x005fe4000f8e00ff */
[----:B------:R-:W-:Y:S01]  /*0ad0*/  VIADD R12, R15, UR12 ;  /* 0x0000000c0f0c7c36 */ /* 0x000fe20008000000 */
[----:B------:R-:W-:Y:S01]  /*0ae0*/  LEA R14, R14, R15, 0x1 ;  /* 0x0000000f0e0e7211 */ /* 0x000fe200078e08ff */
[----:B------:R-:W-:-:S07]  /*0af0*/  IMAD R13, R8, 0x3, R15 ;  /* 0x00000003080d7824 */ /* 0x000fce00078e020f */
.L_x_9:
[----:B------:R-:W-:Y:S01]  /*0b00*/  LOP3.LUT R30, R15, 0x7, RZ, 0xc0, !PT ;  /* 0x000000070f1e7812 */ /* 0x000fe200078ec0ff */
[----:B0-----:R-:W-:Y:S01]  /*0b10*/  IMAD.U32 R33, RZ, RZ, UR4 ;  /* 0x00000004ff217e24 */ /* 0x001fe2000f8e00ff */
[----:B------:R-:W-:-:S03]  /*0b20*/  SHF.R.U32.HI R29, RZ, 0x3, R15 ;  /* 0x00000003ff1d7819 */ /* 0x000fc6000001160f */
[----:B------:R-:W-:Y:S02]  /*0b30*/  IMAD R33, R33, 0x8, R30 ;  /* 0x0000000821217824 */ /* 0x000fe400078e021e */
[----:B------:R-:W-:-:S03]  /*0b40*/  VIADD R32, R29, UR5 ;  /* 0x000000051d207c36 */ /* 0x000fc60008000000 */
[----:B---3--:R-:W-:-:S04]  /*0b50*/  ISETP.GE.U32.AND P2, PT, R33, UR16, PT ;  /* 0x0000001021007c0c */ /* 0x008fc8000bf46070 */
[----:B----4-:R-:W-:-:S13]  /*0b60*/  ISETP.GE.U32.OR P2, PT, R32, UR17, P2 ;  /* 0x0000001120007c0c */ /* 0x010fda0009746470 */
[----:B------:R-:W0:Y:S01]  /*0b70*/  @!P2 LDC.64 R8, c[0x0][0x3b0] ;  /* 0x0000ec00ff08ab82 */ /* 0x000e220000000a00 */
[----:B------:R-:W-:Y:S01]  /*0b80*/  @!P2 IMAD R32, R32, UR16, R33 ;  /* 0x000000102020ac24 */ /* 0x000fe2000f8e0221 */
[----:B------:R-:W-:-:S06]  /*0b90*/  @!P2 MOV R33, RZ ;  /* 0x000000ff0021a202 */ /* 0x000fcc0000000f00 */
[----:B------:R-:W2:Y:S01]  /*0ba0*/  @!P2 LDC.64 R10, c[0x0][0x388] ;  /* 0x0000e200ff0aab82 */ /* 0x000ea20000000a00 */
[----:B0-----:R-:W-:-:S04]  /*0bb0*/  @!P2 IMAD.WIDE.U32 R32, R8, UR13, R32 ;  /* 0x0000000d0820ac25 */ /* 0x001fc8000f8e0020 */
[----:B------:R-:W-:Y:S01]  /*0bc0*/  @!P2 IMAD R9, R9, UR13, R33 ;  /* 0x0000000d0909ac24 */ /* 0x000fe2000f8e0221 */
[----:B--2---:R-:W-:-:S04]  /*0bd0*/  @!P2 LEA R10, P0, R32, R10, 0x2 ;  /* 0x0000000a200aa211 */ /* 0x004fc800078010ff */
[----:B------:R-:W-:-:S05]  /*0be0*/  @!P2 LEA.HI.X R11, R32, R11, R9, 0x2, P0 ;  /* 0x0000000b200ba211 */ /* 0x000fca00000f1409 */
[----:B------:R0:W2:Y:S01]  /*0bf0*/  @!P2 LDG.E.CONSTANT R31, desc[UR14][R10.64] ;  /* 0x0000000e0a1fa981 */ /* 0x0000a2000c1e9900 */
[----:B------:R-:W3:Y:S01]  /*0c00*/  S2UR UR10, SR_CgaCtaId ;  /* 0x00000000000a79c3 */ /* 0x000ee20000008800 */
[----:B------:R-:W-:Y:S01]  /*0c10*/  LOP3.LUT R33, R12, 0x7, RZ, 0xc0, !PT ;  /* 0x000000070c217812 */ /* 0x000fe200078ec0ff */
[----:B------:R-:W-:Y:S01]  /*0c20*/  IMAD.U32 R8, RZ, RZ, UR4 ;  /* 0x00000004ff087e24 */ /* 0x000fe2000f8e00ff */
[----:B------:R-:W-:Y:S01]  /*0c30*/  UMOV UR9, 0x400 ;  /* 0x0000040000097882 */ /* 0x000fe20000000000 */
[----:B------:R-:W-:Y:S02]  /*0c40*/  SHF.R.U32.HI R34, RZ, 0x3, R12 ;  /* 0x00000003ff227819 */ /* 0x000fe4000001160c */
[----:B------:R-:W-:-:S03]  /*0c50*/  IMAD R37, R8, 0x8, R33 ;  /* 0x0000000808257824 */ /* 0x000fc600078e0221 */
[----:B------:R-:W-:Y:S02]  /*0c60*/  VIADD R36, R34, UR5 ;  /* 0x0000000522247c36 */ /* 0x000fe40008000000 */
[----:B------:R-:W-:-:S04]  /*0c70*/  ISETP.GE.U32.AND P1, PT, R37, UR16, PT ;  /* 0x0000001025007c0c */ /* 0x000fc8000bf26070 */
[----:B------:R-:W-:Y:S01]  /*0c80*/  ISETP.LT.U32.AND P1, PT, R36, UR17, !P1 ;  /* 0x0000001124007c0c */ /* 0x000fe2000cf21070 */
[----:B---3--:R-:W-:-:S12]  /*0c90*/  ULEA UR9, UR10, UR9, 0x18 ;  /* 0x000000090a097291 */ /* 0x008fd8000f8ec0ff */
[----:B0-----:R-:W0:Y:S01]  /*0ca0*/  @P1 LDC.64 R10, c[0x0][0x388] ;  /* 0x0000e200ff0a1b82 */ /* 0x001e220000000a00 */
[----:B------:R-:W-:Y:S01]  /*0cb0*/  @P1 IMAD R36, R36, UR16, R37 ;  /* 0x0000001024241c24 */ /* 0x000fe2000f8e0225 */
[----:B------:R-:W-:Y:S01]  /*0cc0*/  @!P2 MOV R28, UR9 ;  /* 0x00000009001cac02 */ /* 0x000fe20008000f00 */
[----:B------:R-:W-:-:S04]  /*0cd0*/  @P1 IMAD.MOV.U32 R37, RZ, RZ, RZ ;  /* 0x000000ffff251224 */ /* 0x000fc800078e00ff */
[----:B------:R-:W-:-:S04]  /*0ce0*/  @!P2 IMAD R9, R29, 0x20, R28 ;  /* 0x000000201d09a824 */ /* 0x000fc800078e021c */
[----:B------:R-:W-:Y:S01]  /*0cf0*/  @!P2 IMAD R8, R30, 0x4, R9 ;  /* 0x000000041e08a824 */ /* 0x000fe200078e0209 */
[----:B------:R-:W-:-:S04]  /*0d00*/  LOP3.LUT R32, R14, 0x7, RZ, 0xc0, !PT ;  /* 0x000000070e207812 */ /* 0x000fc800078ec0ff */
[----:B--2---:R2:W-:Y:S02]  /*0d10*/  @!P2 STS [R8], R31 ;  /* 0x0000001f0800a388 */ /* 0x0045e40000000800 */
[----:B--2---:R-:W2:Y:S02]  /*0d20*/  @P1 LDC.64 R8, c[0x0][0x3b0] ;  /* 0x0000ec00ff081b82 */ /* 0x004ea40000000a00 */
[----:B--2---:R-:W-:-:S04]  /*0d30*/  @P1 IMAD.WIDE.U32 R36, R8, UR13, R36 ;  /* 0x0000000d08241c25 */ /* 0x004fc8000f8e0024 */
[----:B------:R-:W-:Y:S01]  /*0d40*/  @P1 IMAD R9, R9, UR13, R37 ;  /* 0x0000000d09091c24 */ /* 0x000fe2000f8e0225 */
[----:B0-----:R-:W-:-:S04]  /*0d50*/  @P1 LEA R10, P0, R36, R10, 0x2 ;  /* 0x0000000a240a1211 */ /* 0x001fc800078010ff */
[----:B------:R-:W-:-:S05]  /*0d60*/  @P1 LEA.HI.X R11, R36, R11, R9, 0x2, P0 ;  /* 0x0000000b240b1211 */ /* 0x000fca00000f1409 */
[----:B------:R0:W2:Y:S01]  /*0d70*/  @P1 LDG.E.CONSTANT R35, desc[UR14][R10.64] ;  /* 0x0000000e0a231981 */ /* 0x0000a2000c1e9900 */
[----:B------:R-:W-:Y:S01]  /*0d80*/  MOV R9, UR4 ;  /* 0x0000000400097c02 */ /* 0x000fe20008000f00 */
[----:B------:R-:W-:Y:S01]  /*0d90*/  @P2 IMAD.U32 R28, RZ, RZ, UR9 ;  /* 0x00000009ff1c2e24 */ /* 0x000fe2000f8e00ff */
[----:B------:R-:W-:-:S03]  /*0da0*/  SHF.R.U32.HI R31, RZ, 0x3, R14 ;  /* 0x00000003ff1f7819 */ /* 0x000fc6000001160e */
[----:B------:R-:W-:Y:S01]  /*0db0*/  IMAD R9, R9, 0x8, R32 ;  /* 0x0000000809097824 */ /* 0x000fe200078e0220 */
[----:B------:R-:W-:Y:S01]  /*0dc0*/  @P2 LEA R29, R29, R28, 0x5 ;  /* 0x0000001c1d1d2211 */ /* 0x000fe200078e28ff */
[----:B------:R-:W-:Y:S02]  /*0dd0*/  VIADD R8, R31, UR5 ;  /* 0x000000051f087c36 */ /* 0x000fe40008000000 */
[--C-:B------:R-:W-:Y:S01]  /*0de0*/  @!P1 IMAD R36, R34, 0x20, R28.reuse ;  /* 0x0000002022249824 */ /* 0x100fe200078e021c */
[----:B------:R-:W-:Y:S01]  /*0df0*/  ISETP.GE.U32.AND P0, PT, R9, UR16, PT ;  /* 0x0000001009007c0c */ /* 0x000fe2000bf06070 */
[----:B------:R-:W-:Y:S02]  /*0e00*/  @P2 IMAD R30, R30, 0x4, R29 ;  /* 0x000000041e1e2824 */ /* 0x000fe400078e021d */
[----:B------:R-:W-:Y:S01]  /*0e10*/  @P1 IMAD R34, R34, 0x20, R28 ;  /* 0x0000002022221824 */ /* 0x000fe200078e021c */
[----:B------:R-:W-:Y:S02]  /*0e20*/  ISETP.LT.U32.AND P0, PT, R8, UR17, !P0 ;  /* 0x0000001108007c0c */ /* 0x000fe4000c701070 */
[C---:B------:R-:W-:Y:S01]  /*0e30*/  @!P1 LEA R29, R33.reuse, R36, 0x2 ;  /* 0x00000024211d9211 */ /* 0x040fe200078e10ff */
[----:B------:R3:W-:Y:S01]  /*0e40*/  @P2 STS [R30], RZ ;  /* 0x000000ff1e002388 */ /* 0x0007e20000000800 */
[----:B------:R-:W-:-:S03]  /*0e50*/  @P1 IMAD R33, R33, 0x4, R34 ;  /* 0x0000000421211824 */ /* 0x000fc600078e0222 */
[----:B------:R4:W-:Y:S01]  /*0e60*/  @!P1 STS [R29], RZ ;  /* 0x000000ff1d009388 */ /* 0x0009e20000000800 */
[----:B---3--:R-:W-:-:S05]  /*0e70*/  LOP3.LUT R30, R13, 0x7, RZ, 0xc0, !PT ;  /* 0x000000070d1e7812 */ /* 0x008fca00078ec0ff */
[----:B0-----:R-:W-:Y:S02]  /*0e80*/  @P0 IMAD R10, R8, UR16, R9 ;  /* 0x00000010080a0c24 */ /* 0x001fe4000f8e0209 */
[----:B------:R-:W0:Y:S01]  /*0e90*/  @P0 LDC.64 R8, c[0x0][0x3b0] ;  /* 0x0000ec00ff080b82 */ /* 0x000e220000000a00 */
[----:B------:R-:W-:Y:S01]  /*0ea0*/  @P0 IMAD.MOV.U32 R11, RZ, RZ, RZ ;  /* 0x000000ffff0b0224 */ /* 0x000fe200078e00ff */
[----:B----4-:R-:W-:-:S05]  /*0eb0*/  SHF.R.U32.HI R29, RZ, 0x3, R13 ;  /* 0x00000003ff1d7819 */ /* 0x010fca000001160d */
[----:B------:R-:W-:Y:S02]  /*0ec0*/  VIADD R34, R29, UR5 ;  /* 0x000000051d227c36 */ /* 0x000fe40008000000 */
[----:B0-----:R-:W-:Y:S02]  /*0ed0*/  @P0 IMAD.WIDE.U32 R36, R8, UR13, R10 ;  /* 0x0000000d08240c25 */ /* 0x001fe4000f8e000a */
[----:B------:R-:W0:Y:S02]  /*0ee0*/  @P0 LDC.64 R10, c[0x0][0x388] ;  /* 0x0000e200ff0a0b82 */ /* 0x000e240000000a00 */
[----:B------:R-:W-:Y:S02]  /*0ef0*/  @P0 IMAD R9, R9, UR13, R37 ;  /* 0x0000000d09090c24 */ /* 0x000fe4000f8e0225 */
[----:B------:R-:W-:-:S05]  /*0f00*/  IMAD.U32 R37, RZ, RZ, UR4 ;  /* 0x00000004ff257e24 */ /* 0x000fca000f8e00ff */
[----:B------:R-:W-:Y:S02]  /*0f10*/  LEA R37, R37, R30, 0x3 ;  /* 0x0000001e25257211 */ /* 0x000fe400078e18ff */
[----:B0-----:R-:W-:-:S04]  /*0f20*/  @P0 LEA R10, P2, R36, R10, 0x2 ;  /* 0x0000000a240a0211 */ /* 0x001fc800078410ff */
[----:B------:R-:W-:Y:S01]  /*0f30*/  @P0 LEA.HI.X R11, R36, R11, R9, 0x2, P2 ;  /* 0x0000000b240b0211 */ /* 0x000fe200010f1409 */
[----:B------:R-:W-:Y:S01]  /*0f40*/  @P0 IMAD R36, R31, 0x20, R28 ;  /* 0x000000201f240824 */ /* 0x000fe200078e021c */
[----:B------:R-:W-:-:S04]  /*0f50*/  ISETP.GE.U32.AND P2, PT, R37, UR16, PT ;  /* 0x0000001025007c0c */ /* 0x000fc8000bf46070 */
[----:B------:R-:W-:-:S13]  /*0f60*/  ISETP.LT.U32.AND P2, PT, R34, UR17, !P2 ;  /* 0x0000001122007c0c */ /* 0x000fda000d741070 */
[----:B------:R-:W0:Y:S01]  /*0f70*/  @P2 LDC.64 R8, c[0x0][0x3b0] ;  /* 0x0000ec00ff082b82 */ /* 0x000e220000000a00 */
[----:B------:R-:W-:Y:S02]  /*0f80*/  @P2 IMAD R34, R34, UR16, R37 ;  /* 0x0000001022222c24 */ /* 0x000fe4000f8e0225 */
[----:B------:R-:W-:-:S05]  /*0f90*/  @!P0 IMAD R37, R31, 0x20, R28 ;  /* 0x000000201f258824 */ /* 0x000fca00078e021c */
[C---:B------:R-:W-:Y:S01]  /*0fa0*/  @!P0 LEA R31, R32.reuse, R37, 0x2 ;  /* 0x00000025201f8211 */ /* 0x040fe200078e10ff */
[----:B------:R-:W-:Y:S01]  /*0fb0*/  @P0 IMAD R32, R32, 0x4, R36 ;  /* 0x0000000420200824 */ /* 0x000fe200078e0224 */
[----:B--2---:R2:W-:Y:S04]  /*0fc0*/  @P1 STS [R33], R35 ;  /* 0x0000002321001388 */ /* 0x0045e80000000800 */
[----:B--2---:R2:W3:Y:S01]  /*0fd0*/  @P0 LDG.E.CONSTANT R33, desc[UR14][R10.64] ;  /* 0x0000000e0a210981 */ /* 0x0044e2000c1e9900 */
[----:B------:R-:W-:Y:S02]  /*0fe0*/  @P2 IMAD.MOV.U32 R35, RZ, RZ, RZ ;  /* 0x000000ffff232224 */ /* 0x000fe400078e00ff */
[----:B0-----:R-:W-:-:S04]  /*0ff0*/  @P2 IMAD.WIDE.U32 R34, R8, UR13, R34 ;  /* 0x0000000d08222c25 */ /* 0x001fc8000f8e0022 */
[----:B------:R-:W-:Y:S01]  /*1000*/  @P2 IMAD R9, R9, UR13, R35 ;  /* 0x0000000d09092c24 */ /* 0x000fe2000f8e0223 */
[----:B--2---:R-:W0:Y:S02]  /*1010*/  @P2 LDC.64 R10, c[0x0][0x388] ;  /* 0x0000e200ff0a2b82 */ /* 0x004e240000000a00 */
[----:B0-----:R-:W-:-:S04]  /*1020*/  @P2 LEA R10, P1, R34, R10, 0x2 ;  /* 0x0000000a220a2211 */ /* 0x001fc800078210ff */
[----:B------:R-:W-:-:S05]  /*1030*/  @P2 LEA.HI.X R11, R34, R11, R9, 0x2, P1 ;  /* 0x0000000b220b2211 */ /* 0x000fca00008f1409 */
[----:B------:R0:W2:Y:S01]  /*1040*/  @P2 LDG.E.CONSTANT R8, desc[UR14][R10.64] ;  /* 0x0000000e0a082981 */ /* 0x0000a2000c1e9900 */
[C---:B------:R-:W-:Y:S01]  /*1050*/  @!P2 IMAD R9, R29.reuse, 0x20, R28 ;  /* 0x000000201d09a824 */ /* 0x040fe200078e021c */
[----:B------:R-:W-:Y:S01]  /*1060*/  @P2 LEA R29, R29, R28, 0x5 ;  /* 0x0000001c1d1d2211 */ /* 0x000fe200078e28ff */
[----:B------:R-:W-:Y:S01]  /*1070*/  IMAD.U32 R28, RZ, RZ, UR12 ;  /* 0x0000000cff1c7e24 */ /* 0x000fe2000f8e00ff */
[----:B------:R4:W-:Y:S01]  /*1080*/  @!P0 STS [R31], RZ ;  /* 0x000000ff1f008388 */ /* 0x0009e20000000800 */
[C---:B------:R-:W-:Y:S02]  /*1090*/  @!P2 IMAD R9, R30.reuse, 0x4, R9 ;  /* 0x000000041e09a824 */ /* 0x040fe400078e0209 */
[----:B------:R-:W-:Y:S01]  /*10a0*/  @P2 IMAD R29, R30, 0x4, R29 ;  /* 0x000000041e1d2824 */ /* 0x000fe200078e021d */
[----:B------:R-:W-:Y:S02]  /*10b0*/  MOV R30, UR12 ;  /* 0x0000000c001e7c02 */ /* 0x000fe40008000f00 */
[----:B------:R-:W-:Y:S01]  /*10c0*/  IADD3 R15, PT, PT, R28, UR12, R15 ;  /* 0x0000000c1c0f7c10 */ /* 0x000fe2000fffe00f */
[----:B0-----:R-:W-:-:S02]  /*10d0*/  IMAD.U32 R11, RZ, RZ, UR12 ;  /* 0x0000000cff0b7e24 */ /* 0x001fc4000f8e00ff */
[----:B------:R-:W-:Y:S01]  /*10e0*/  IMAD.U32 R10, RZ, RZ, UR12 ;  /* 0x0000000cff0a7e24 */ /* 0x000fe2000f8e00ff */
[----:B------:R-:W-:Y:S01]  /*10f0*/  IADD3 R15, PT, PT, R30, UR12, R15 ;  /* 0x0000000c1e0f7c10 */ /* 0x000fe2000fffe00f */
[----:B----4-:R-:W-:Y:S01]  /*1100*/  IMAD.U32 R31, RZ, RZ, UR12 ;  /* 0x0000000cff1f7e24 */ /* 0x010fe2000f8e00ff */
[----:B------:R-:W-:Y:S01]  /*1110*/  LEA R14, R11, R14, 0x2 ;  /* 0x0000000e0b0e7211 */ /* 0x000fe200078e10ff */
[----:B------:R-:W-:Y:S02]  /*1120*/  IMAD R13, R10, 0x4, R13 ;  /* 0x000000040a0d7824 */ /* 0x000fe400078e020d */
[----:B------:R-:W-:Y:S01]  /*1130*/  IMAD R12, R31, 0x4, R12 ;  /* 0x000000041f0c7824 */ /* 0x000fe200078e020c */
[----:B---3--:R0:W-:Y:S01]  /*1140*/  @P0 STS [R32], R33 ;  /* 0x0000002120000388 */ /* 0x0081e20000000800 */
[----:B------:R-:W-:-:S03]  /*1150*/  ISETP.GE.U32.AND P0, PT, R15, 0x400, PT ;  /* 0x000004000f00780c */ /* 0x000fc60003f06070 */
[----:B------:R0:W-:Y:S04]  /*1160*/  @!P2 STS [R9], RZ ;  /* 0x000000ff0900a388 */ /* 0x0001e80000000800 */
[----:B--2---:R0:W-:Y:S06]  /*1170*/  @P2 STS [R29], R8 ;  /* 0x000000081d002388 */ /* 0x0041ec0000000800 */
[----:B------:R-:W-:Y:S05]  /*1180*/  @!P0 BRA `(.L_x_9) ;  /* 0xfffffff8005c8947 */ /* 0x000fea000383ffff */
.L_x_8:
[----:B---34-:R-:W-:Y:S05]  /*1190*/  BSYNC.RECONVERGENT B0 ;  /* 0x0000000000007941 */ /* 0x018fea0003800200 */
.L_x_7:
[----:B------:R-:W-:Y:S01]  /*11a0*/  BSSY.RECONVERGENT B0, `(.L_x_10) ;  /* 0x0000046000007945 */ /* 0x000fe20003800200 */
[----:B------:R-:W-:-:S03]  /*11b0*/  IMAD.MOV.U32 R30, RZ, RZ, R0 ;  /* 0x000000ffff1e7224 */ /* 0x000fc600078e0000 */
[----:B------:R-:W-:Y:S05]  /*11c0*/  @!P3 BRA `(.L_x_11) ;  /* 0x00000004000cb947 */ /* 0x000fea0003800000 */
[----:B------:R-:W3:Y:S01]  /*11d0*/  LDC R12, c[0x0][0x3a4] ;  /* 0x0000e900ff0c7b82 */ /* 0x000ee20000000800 */
[----:B0-2---:R-:W-:Y:S01]  /*11e0*/  LOP3.LUT R8, R0, 0x7f, RZ, 0xc0, !PT ;  /* 0x0000007f00087812 */ /* 0x005fe200078ec0ff */
[----:B------:R-:W-:Y:S01]  /*11f0*/  BSSY.RECONVERGENT B1, `(.L_x_12) ;  /* 0x0000012000017945 */ /* 0x000fe20003800200 */
[----:B------:R-:W-:Y:S01]  /*1200*/  MOV R10, UR4 ;  /* 0x00000004000a7c02 */ /* 0x000fe20008000f00 */
[----:B------:R-:W-:Y:S02]  /*1210*/  IMAD.MOV.U32 R9, RZ, RZ, RZ ;  /* 0x000000ffff097224 */ /* 0x000fe400078e00ff */
[----:B------:R-:W-:Y:S02]  /*1220*/  VIADD R11, R8, UR8 ;  /* 0x00000008080b7c36 */ /* 0x000fe40008000000 */
[----:B------:R-:W0:Y:S01]  /*1230*/  LDC R13, c[0x0][0x3a8] ;  /* 0x0000ea00ff0d7b82 */ /* 0x000e220000000800 */
[----:B------:R-:W-:Y:S02]  /*1240*/  IMAD R10, R10, 0x8, R3 ;  /* 0x000000080a0a7824 */ /* 0x000fe400078e0203 */
[----:B---3--:R-:W-:-:S04]  /*1250*/  ISETP.GE.U32.AND P0, PT, R11, R12, PT ;  /* 0x0000000c0b00720c */ /* 0x008fc80003f06070 */
[----:B0-----:R-:W-:-:S13]  /*1260*/  ISETP.GE.U32.OR P0, PT, R10, R13, P0 ;  /* 0x0000000d0a00720c */ /* 0x001fda0000706470 */
[----:B------:R-:W-:Y:S05]  /*1270*/  @P0 BRA `(.L_x_13) ;  /* 0x0000000000240947 */ /* 0x000fea0003800000 */
[----:B------:R-:W0:Y:S01]  /*1280*/  LDC.64 R8, c[0x0][0x3b8] ;  /* 0x0000ee00ff087b82 */ /* 0x000e220000000a00 */
[----:B------:R-:W2:Y:S01]  /*1290*/  LDCU.64 UR16, c[0x0][0x390] ;  /* 0x00007200ff1077ac */ /* 0x000ea20008000a00 */
[----:B------:R-:W-:Y:S02]  /*12a0*/  IMAD R10, R10, R12, R11 ;  /* 0x0000000c0a0a7224 */ /* 0x000fe400078e020b */
[----:B------:R-:W-:-:S03]  /*12b0*/  HFMA2 R11, -RZ, RZ, 0, 0 ;  /* 0x00000000ff0b7431 */ /* 0x000fc600000001ff */
[----:B0-----:R-:W-:-:S04]  /*12c0*/  IMAD.WIDE.U32 R10, R8, UR13, R10 ;  /* 0x0000000d080a7c25 */ /* 0x001fc8000f8e000a */
[----:B------:R-:W-:Y:S01]  /*12d0*/  IMAD R9, R9, UR13, R11 ;  /* 0x0000000d09097c24 */ /* 0x000fe2000f8e020b */
[----:B--2---:R-:W-:-:S04]  /*12e0*/  LEA R8, P0, R10, UR16, 0x2 ;  /* 0x000000100a087c11 */ /* 0x004fc8000f8010ff */
[----:B------:R-:W-:-:S06]  /*12f0*/  LEA.HI.X R9, R10, UR17, R9, 0x2, P0 ;  /* 0x000000110a097c11 */ /* 0x000fcc00080f1409 */
[----:B------:R0:W5:Y:S03]  /*1300*/  LDG.E.CONSTANT R9, desc[UR14][R8.64] ;  /* 0x0000000e08097981 */ /* 0x000166000c1e9900 */
.L_x_13:
[----:B------:R-:W-:Y:S05]  /*1310*/  BSYNC.RECONVERGENT B1 ;  /* 0x0000000000017941 */ /* 0x000fea0003800200 */
.L_x_12:
[----:B-----5:R3:W-:Y:S01]  /*1320*/  STS [R6], R9 ;  /* 0x0000000906007388 */ /* 0x0207e20000000800 */
[----:B------:R-:W-:Y:S01]  /*1330*/  ISETP.NE.AND P0, PT, R24, RZ, PT ;  /* 0x000000ff1800720c */ /* 0x000fe20003f05270 */
[----:B------:R-:W-:-:S12]  /*1340*/  IMAD.MOV.U32 R30, RZ, RZ, R2 ;  /* 0x000000ffff1e7224 */ /* 0x000fd800078e0002 */
[----:B---3--:R-:W-:Y:S05]  /*1350*/  @!P0 BRA `(.L_x_11) ;  /* 0x0000000000a88947 */ /* 0x008fea0003800000 */
[----:B0-----:R-:W-:Y:S01]  /*1360*/  LOP3.LUT R8, R2, 0x7f, RZ, 0xc0, !PT ;  /* 0x0000007f02087812 */ /* 0x001fe200078ec0ff */
[----:B------:R-:W-:Y:S01]  /*1370*/  IMAD.U32 R9, RZ, RZ, UR4 ;  /* 0x00000004ff097e24 */ /* 0x000fe2000f8e00ff */
[----:B------:R-:W-:Y:S02]  /*1380*/  BSSY.RECONVERGENT B1, `(.L_x_14) ;  /* 0x0000010000017945 */ /* 0x000fe40003800200 */
[----:B------:R-:W-:Y:S01]  /*1390*/  IADD3 R11, PT, PT, R8, UR8, RZ ;  /* 0x00000008080b7c10 */ /* 0x000fe2000fffe0ff */
[----:B------:R-:W-:Y:S02]  /*13a0*/  IMAD R10, R9, 0x8, R16 ;  /* 0x00000008090a7824 */ /* 0x000fe400078e0210 */
[----:B------:R-:W-:Y:S01]  /*13b0*/  IMAD.MOV.U32 R9, RZ, RZ, RZ ;  /* 0x000000ffff097224 */ /* 0x000fe200078e00ff */
[----:B------:R-:W-:-:S04]  /*13c0*/  ISETP.GE.U32.AND P0, PT, R11, R12, PT ;  /* 0x0000000c0b00720c */ /* 0x000fc80003f06070 */
[----:B------:R-:W-:-:S13]  /*13d0*/  ISETP.GE.U32.OR P0, PT, R10, R13, P0 ;  /* 0x0000000d0a00720c */ /* 0x000fda0000706470 */
[----:B------:R-:W-:Y:S05]  /*13e0*/  @P0 BRA `(.L_x_15) ;  /* 0x0000000000240947 */ /* 0x000fea0003800000 */
[----:B------:R-:W0:Y:S01]  /*13f0*/  LDC.64 R8, c[0x0][0x3b8] ;  /* 0x0000ee00ff087b82 */ /* 0x000e220000000a00 */
[----:B------:R-:W2:Y:S01]  /*1400*/  LDCU.64 UR16, c[0x0][0x390] ;  /* 0x00007200ff1077ac */ /* 0x000ea20008000a00 */
[----:B------:R-:W-:Y:S01]  /*1410*/  IMAD R10, R10, R12, R11 ;  /* 0x0000000c0a0a7224 */ /* 0x000fe200078e020b */
[----:B------:R-:W-:-:S03]  /*1420*/  MOV R11, RZ ;  /* 0x000000ff000b7202 */ /* 0x000fc60000000f00 */
[----:B0-----:R-:W-:-:S04]  /*1430*/  IMAD.WIDE.U32 R10, R8, UR13, R10 ;  /* 0x0000000d080a7c25 */ /* 0x001fc8000f8e000a */
[----:B------:R-:W-:Y:S01]  /*1440*/  IMAD R9, R9, UR13, R11 ;  /* 0x0000000d09097c24 */ /* 0x000fe2000f8e020b */
[----:B--2---:R-:W-:-:S04]  /*1450*/  LEA R8, P0, R10, UR16, 0x2 ;  /* 0x000000100a087c11 */ /* 0x004fc8000f8010ff */
[----:B------:R-:W-:-:S06]  /*1460*/  LEA.HI.X R9, R10, UR17, R9, 0x2, P0 ;  /* 0x000000110a097c11 */ /* 0x000fcc00080f1409 */
[----:B------:R0:W5:Y:S03]  /*1470*/  LDG.E.CONSTANT R9, desc[UR14][R8.64] ;  /* 0x0000000e08097981 */ /* 0x000166000c1e9900 */
.L_x_15:
[----:B------:R-:W-:Y:S05]  /*1480*/  BSYNC.RECONVERGENT B1 ;  /* 0x0000000000017941 */ /* 0x000fea0003800200 */
.L_x_14:
[----:B-----5:R3:W-:Y:S01]  /*1490*/  STS [R18], R9 ;  /* 0x0000000912007388 */ /* 0x0207e20000000800 */
[----:B------:R-:W-:Y:S01]  /*14a0*/  ISETP.NE.AND P0, PT, R24, 0x1, PT ;  /* 0x000000011800780c */ /* 0x000fe20003f05270 */
[----:B------:R-:W-:-:S12]  /*14b0*/  IMAD.MOV.U32 R30, RZ, RZ, R7 ;  /* 0x000000ffff1e7224 */ /* 0x000fd800078e0007 */
[----:B---3--:R-:W-:Y:S05]  /*14c0*/  @!P0 BRA `(.L_x_11) ;  /* 0x00000000004c8947 */ /* 0x008fea0003800000 */
[C---:B0-----:R-:W-:Y:S01]  /*14d0*/  LOP3.LUT R8, R7.reuse, 0x7f, RZ, 0xc0, !PT ;  /* 0x0000007f07087812 */ /* 0x041fe200078ec0ff */
[----:B------:R-:W-:Y:S02]  /*14e0*/  IMAD.U32 R10, RZ, RZ, UR4 ;  /* 0x00000004ff0a7e24 */ /* 0x000fe4000f8e00ff */
[----:B------:R-:W-:Y:S01]  /*14f0*/  VIADD R30, R7, UR12 ;  /* 0x0000000c071e7c36 */ /* 0x000fe20008000000 */
[----:B------:R-:W-:Y:S01]  /*1500*/  IADD3 R11, PT, PT, R8, UR8, RZ ;  /* 0x00000008080b7c10 */ /* 0x000fe2000fffe0ff */
[----:B------:R-:W-:-:S03]  /*1510*/  IMAD R10, R10, 0x8, R17 ;  /* 0x000000080a0a7824 */ /* 0x000fc600078e0211 */
[----:B------:R-:W-:-:S04]  /*1520*/  ISETP.GE.U32.AND P0, PT, R11, R12, PT ;  /* 0x0000000c0b00720c */ /* 0x000fc80003f06070 */
[----:B------:R-:W-:-:S13]  /*1530*/  ISETP.LT.U32.AND P0, PT, R10, R13, !P0 ;  /* 0x0000000d0a00720c */ /* 0x000fda0004701070 */
[----:B------:R3:W-:Y:S01]  /*1540*/  @!P0 STS [R20], RZ ;  /* 0x000000ff14008388 */ /* 0x0007e20000000800 */
[----:B------:R-:W-:Y:S05]  /*1550*/  @!P0 BRA `(.L_x_11) ;  /* 0x0000000000288947 */ /* 0x000fea0003800000 */
        /* <DEDUP_REMOVED lines=8> */
[----:B------:R-:W2:Y:S04]  /*15e0*/  LDG.E.CONSTANT R9, desc[UR14][R8.64] ;  /* 0x0000000e08097981 */ /* 0x000ea8000c1e9900 */
[----:B--2---:R4:W-:Y:S02]  /*15f0*/  STS [R20], R9 ;  /* 0x0000000914007388 */ /* 0x0049e40000000800 */
.L_x_11:
[----:B------:R-:W-:Y:S05]  /*1600*/  BSYNC.RECONVERGENT B0 ;  /* 0x0000000000007941 */ /* 0x000fea0003800200 */
.L_x_10:
[----:B------:R-:W0:Y:S01]  /*1610*/  LDCU UR17, c[0x0][0x3a8] ;  /* 0x00007500ff1177ac */ /* 0x000e220008000800 */
[----:B------:R-:W-:Y:S01]  /*1620*/  BSSY.RECONVERGENT B0, `(.L_x_16) ;  /* 0x0000067000007945 */ /* 0x000fe20003800200 */
[----:B------:R-:W0:Y:S03]  /*1630*/  LDCU UR16, c[0x0][0x3a4] ;  /* 0x00007480ff1077ac */ /* 0x000e260008000800 */
[----:B------:R-:W-:Y:S05]  /*1640*/  @!P4 BRA `(.L_x_17) ;  /* 0x000000040090c947 */ /* 0x000fea0003800000 */
.L_x_18:
[----:B0-----:R-:W-:Y:S01]  /*1650*/  LOP3.LUT R15, R30, 0x7f, RZ, 0xc0, !PT ;  /* 0x0000007f1e0f7812 */ /* 0x001fe200078ec0ff */
[----:B0---4-:R-:W-:Y:S01]  /*1660*/  IMAD.U32 R9, RZ, RZ, UR4 ;  /* 0x00000004ff097e24 */ /* 0x011fe2000f8e00ff */
[----:B------:R-:W-:-:S03]  /*1670*/  SHF.R.U32.HI R14, RZ, 0x7, R30 ;  /* 0x00000007ff0e7819 */ /* 0x000fc6000001161e */
[----:B------:R-:W-:Y:S01]  /*1680*/  VIADD R13, R15, UR8 ;  /* 0x000000080f0d7c36 */ /* 0x000fe20008000000 */
[----:B------:R-:W-:-:S04]  /*1690*/  LEA R12, R9, R14, 0x3 ;  /* 0x0000000e090c7211 */ /* 0x000fc800078e18ff */
[----:B------:R-:W-:-:S04]  /*16a0*/  ISETP.GE.U32.AND P0, PT, R13, UR16, PT ;  /* 0x000000100d007c0c */ /* 0x000fc8000bf06070 */
[----:B------:R-:W-:-:S13]  /*16b0*/  ISETP.GE.U32.OR P0, PT, R12, UR17, P0 ;  /* 0x000000110c007c0c */ /* 0x000fda0008706470 */
[----:B--2---:R-:W0:Y:S01]  /*16c0*/  @!P0 LDC.64 R8, c[0x0][0x3b8] ;  /* 0x0000ee00ff088b82 */ /* 0x004e220000000a00 */
[----:B------:R-:W-:Y:S02]  /*16d0*/  @!P0 IMAD R12, R12, UR16, R13 ;  /* 0x000000100c0c8c24 */ /* 0x000fe4000f8e020d */
[----:B------:R-:W-:-:S05]  /*16e0*/  @!P0 IMAD.MOV.U32 R13, RZ, RZ, RZ ;  /* 0x000000ffff0d8224 */ /* 0x000fca00078e00ff */
[----:B------:R-:W2:Y:S01]  /*16f0*/  @!P0 LDC.64 R10, c[0x0][0x390] ;  /* 0x0000e400ff0a8b82 */ /* 0x000ea20000000a00 */
[----:B0-----:R-:W-:-:S04]  /*1700*/  @!P0 IMAD.WIDE.U32 R12, R8, UR13, R12 ;  /* 0x0000000d080c8c25 */ /* 0x001fc8000f8e000c */
[----:B------:R-:W-:Y:S01]  /*1710*/  @!P0 IMAD R9, R9, UR13, R13 ;  /* 0x0000000d09098c24 */ /* 0x000fe2000f8e020d */
[----:B--2---:R-:W-:-:S04]  /*1720*/  @!P0 LEA R34, P1, R12, R10, 0x2 ;  /* 0x0000000a0c228211 */ /* 0x004fc800078210ff */
[----:B------:R-:W-:-:S05]  /*1730*/  @!P0 LEA.HI.X R35, R12, R11, R9, 0x2, P1 ;  /* 0x0000000b0c238211 */ /* 0x000fca00008f1409 */
[----:B------:R0:W2:Y:S01]  /*1740*/  @!P0 LDG.E.CONSTANT R34, desc[UR14][R34.64] ;  /* 0x0000000e22228981 */ /* 0x0000a2000c1e9900 */
[----:B------:R-:W-:Y:S01]  /*1750*/  VIADD R30, R30, UR12 ;  /* 0x0000000c1e1e7c36 */ /* 0x000fe20008000000 */
[----:B------:R-:W-:Y:S01]  /*1760*/  MOV R36, UR4 ;  /* 0x0000000400247c02 */ /* 0x000fe20008000f00 */
[----:B------:R-:W4:Y:S01]  /*1770*/  S2UR UR10, SR_CgaCtaId ;  /* 0x00000000000a79c3 */ /* 0x000f220000008800 */
[----:B------:R-:W-:Y:S02]  /*1780*/  UMOV UR9, 0x400 ;  /* 0x0000040000097882 */ /* 0x000fe40000000000 */
[C---:B------:R-:W-:Y:S01]  /*1790*/  LOP3.LUT R28, R30.reuse, 0x7f, RZ, 0xc0, !PT ;  /* 0x0000007f1e1c7812 */ /* 0x040fe200078ec0ff */
[----:B------:R-:W-:Y:S01]  /*17a0*/  UIADD3 UR9, UPT, UPT, UR9, 0x1000, URZ ;  /* 0x0000100009097890 */ /* 0x000fe2000fffe0ff */
[----:B------:R-:W-:Y:S02]  /*17b0*/  SHF.R.U32.HI R29, RZ, 0x7, R30 ;  /* 0x00000007ff1d7819 */ /* 0x000fe4000001161e */
[----:B------:R-:W-:Y:S01]  /*17c0*/  IADD3 R30, PT, PT, R30, UR12, RZ ;  /* 0x0000000c1e1e7c10 */ /* 0x000fe2000fffe0ff */
[----:B------:R-:W-:-:S02]  /*17d0*/  VIADD R37, R28, UR8 ;  /* 0x000000081c257c36 */ /* 0x000fc40008000000 */
[----:B------:R-:W-:Y:S01]  /*17e0*/  IMAD R36, R36, 0x8, R29 ;  /* 0x0000000824247824 */ /* 0x000fe200078e021d */
[----:B------:R-:W-:Y:S01]  /*17f0*/  LOP3.LUT R33, R30, 0x7f, RZ, 0xc0, !PT ;  /* 0x0000007f1e217812 */ /* 0x000fe200078ec0ff */
[----:B0-----:R-:W-:Y:S01]  /*1800*/  IMAD.U32 R35, RZ, RZ, UR4 ;  /* 0x00000004ff237e24 */ /* 0x001fe2000f8e00ff */
[----:B------:R-:W-:Y:S02]  /*1810*/  ISETP.GE.U32.AND P1, PT, R37, UR16, PT ;  /* 0x0000001025007c0c */ /* 0x000fe4000bf26070 */
[----:B------:R-:W-:Y:S02]  /*1820*/  SHF.R.U32.HI R32, RZ, 0x7, R30 ;  /* 0x00000007ff207819 */ /* 0x000fe4000001161e */
[----:B------:R-:W-:Y:S02]  /*1830*/  ISETP.LT.U32.AND P1, PT, R36, UR17, !P1 ;  /* 0x0000001124007c0c */ /* 0x000fe4000cf21070 */
[----:B------:R-:W-:Y:S01]  /*1840*/  IADD3 R31, PT, PT, R33, UR8, RZ ;  /* 0x00000008211f7c10 */ /* 0x000fe2000fffe0ff */
[----:B------:R-:W-:Y:S01]  /*1850*/  IMAD R35, R35, 0x8, R32 ;  /* 0x0000000823237824 */ /* 0x000fe200078e0220 */
[----:B------:R-:W-:-:S02]  /*1860*/  IADD3 R30, PT, PT, R30, UR12, RZ ;  /* 0x0000000c1e1e7c10 */ /* 0x000fc4000fffe0ff */
[----:B------:R-:W-:Y:S01]  /*1870*/  ISETP.GE.U32.AND P2, PT, R31, UR16, PT ;  /* 0x000000101f007c0c */ /* 0x000fe2000bf46070 */
[----:B----4-:R-:W-:-:S03]  /*1880*/  ULEA UR9, UR10, UR9, 0x18 ;  /* 0x000000090a097291 */ /* 0x010fc6000f8ec0ff */
[----:B------:R-:W-:-:S03]  /*1890*/  ISETP.LT.U32.AND P2, PT, R35, UR17, !P2 ;  /* 0x0000001123007c0c */ /* 0x000fc6000d741070 */
[----:B------:R-:W0:Y:S01]  /*18a0*/  @P1 LDC.64 R8, c[0x0][0x3b8] ;  /* 0x0000ee00ff081b82 */ /* 0x000e220000000a00 */
[----:B------:R-:W-:Y:S02]  /*18b0*/  @P1 IMAD R36, R36, UR16, R37 ;  /* 0x0000001024241c24 */ /* 0x000fe4000f8e0225 */
[----:B------:R-:W-:-:S05]  /*18c0*/  @P1 IMAD.MOV.U32 R37, RZ, RZ, RZ ;  /* 0x000000ffff251224 */ /* 0x000fca00078e00ff */
[----:B------:R-:W4:Y:S01]  /*18d0*/  @P1 LDC.64 R10, c[0x0][0x390] ;  /* 0x0000e400ff0a1b82 */ /* 0x000f220000000a00 */
[----:B0-----:R-:W-:-:S04]  /*18e0*/  @P1 IMAD.WIDE.U32 R36, R8, UR13, R36 ;  /* 0x0000000d08241c25 */ /* 0x001fc8000f8e0024 */
[----:B------:R-:W-:Y:S01]  /*18f0*/  @P1 IMAD R9, R9, UR13, R37 ;  /* 0x0000000d09091c24 */ /* 0x000fe2000f8e0225 */
[C---:B----4-:R-:W-:Y:S01]  /*1900*/  @P1 LEA R12, P3, R36.reuse, R10, 0x2 ;  /* 0x0000000a240c1211 */ /* 0x050fe200078610ff */
[----:B------:R-:W-:Y:S02]  /*1910*/  @P2 IMAD R10, R35, UR16, R31 ;  /* 0x00000010230a2c24 */ /* 0x000fe4000f8e021f */
[----:B------:R-:W-:Y:S01]  /*1920*/  @!P0 IMAD.U32 R31, RZ, RZ, UR9 ;  /* 0x00000009ff1f8e24 */ /* 0x000fe2000f8e00ff */
[----:B------:R-:W-:Y:S01]  /*1930*/  @P1 LEA.HI.X R13, R36, R11, R9, 0x2, P3 ;  /* 0x0000000b240d1211 */ /* 0x000fe200018f1409 */
[----:B------:R-:W-:Y:S01]  /*1940*/  @P2 IMAD.MOV.U32 R11, RZ, RZ, RZ ;  /* 0x000000ffff0b2224 */ /* 0x000fe200078e00ff */
[----:B------:R-:W0:Y:S02]  /*1950*/  @P2 LDC.64 R8, c[0x0][0x3b8] ;  /* 0x0000ee00ff082b82 */ /* 0x000e240000000a00 */
[----:B------:R-:W-:Y:S01]  /*1960*/  @!P0 LEA R36, R14, R31, 0x9 ;  /* 0x0000001f0e248211 */ /* 0x000fe200078e48ff */
[----:B------:R-:W4:Y:S01]  /*1970*/  @P1 LDG.E.CONSTANT R12, desc[UR14][R12.64] ;  /* 0x0000000e0c0c1981 */ /* 0x000f22000c1e9900 */
[----:B------:R-:W-:-:S03]  /*1980*/  @P0 MOV R31, UR9 ;  /* 0x00000009001f0c02 */ /* 0x000fc60008000f00 */
[----:B------:R-:W-:-:S05]  /*1990*/  @!P0 IMAD R37, R15, 0x4, R36 ;  /* 0x000000040f258824 */ /* 0x000fca00078e0224 */
[----:B--2---:R0:W-:Y:S02]  /*19a0*/  @!P0 STS [R37], R34 ;  /* 0x0000002225008388 */ /* 0x0041e40000000800 */
[----:B0-----:R-:W-:Y:S02]  /*19b0*/  @P2 IMAD.WIDE.U32 R34, R8, UR13, R10 ;  /* 0x0000000d08222c25 */ /* 0x001fe4000f8e000a */
[----:B------:R-:W0:Y:S02]  /*19c0*/  @P2 LDC.64 R10, c[0x0][0x390] ;  /* 0x0000e400ff0a2b82 */ /* 0x000e240000000a00 */
[----:B------:R-:W-:Y:S02]  /*19d0*/  @P2 IMAD R9, R9, UR13, R35 ;  /* 0x0000000d09092c24 */ /* 0x000fe4000f8e0223 */
[----:B------:R-:W-:-:S04]  /*19e0*/  @P0 IMAD R8, R14, 0x200, R31 ;  /* 0x000002000e080824 */ /* 0x000fc800078e021f */
[----:B------:R-:W-:-:S05]  /*19f0*/  @P0 IMAD R8, R15, 0x4, R8 ;  /* 0x000000040f080824 */ /* 0x000fca00078e0208 */
[----:B------:R2:W-:Y:S01]  /*1a00*/  @P0 STS [R8], RZ ;  /* 0x000000ff08000388 */ /* 0x0005e20000000800 */
[----:B0-----:R-:W-:-:S04]  /*1a10*/  @P2 LEA R10, P3, R34, R10, 0x2 ;  /* 0x0000000a220a2211 */ /* 0x001fc800078610ff */
[----:B------:R-:W-:Y:S01]  /*1a20*/  @P2 LEA.HI.X R11, R34, R11, R9, 0x2, P3 ;  /* 0x0000000b220b2211 */ /* 0x000fe200018f1409 */
[C-C-:B------:R-:W-:Y:S01]  /*1a30*/  @!P2 IMAD R34, R32.reuse, 0x200, R31.reuse ;  /* 0x000002002022a824 */ /* 0x140fe200078e021f */
[C---:B------:R-:W-:Y:S01]  /*1a40*/  @!P1 LEA R9, R29.reuse, R31, 0x9 ;  /* 0x0000001f1d099211 */ /* 0x040fe200078e48ff */
[--C-:B------:R-:W-:Y:S02]  /*1a50*/  @P2 IMAD R32, R32, 0x200, R31.reuse ;  /* 0x0000020020202824 */ /* 0x100fe400078e021f */
[----:B------:R-:W-:Y:S01]  /*1a60*/  @P1 IMAD R29, R29, 0x200, R31 ;  /* 0x000002001d1d1824 */ /* 0x000fe200078e021f */
[----:B------:R0:W5:Y:S01]  /*1a70*/  @P2 LDG.E.CONSTANT R13, desc[UR14][R10.64] ;  /* 0x0000000e0a0d2981 */ /* 0x000162000c1e9900 */
[C---:B------:R-:W-:Y:S01]  /*1a80*/  @!P2 IMAD R15, R33.reuse, 0x4, R34 ;  /* 0x00000004210fa824 */ /* 0x040fe200078e0222 */
[----:B------:R-:W-:Y:S01]  /*1a90*/  MOV R34, UR4 ;  /* 0x0000000400227c02 */ /* 0x000fe20008000f00 */
[----:B------:R-:W-:Y:S01]  /*1aa0*/  @P2 IMAD R33, R33, 0x4, R32 ;  /* 0x0000000421212824 */ /* 0x000fe200078e0220 */
[----:B------:R-:W-:Y:S01]  /*1ab0*/  LOP3.LUT R32, R30, 0x7f, RZ, 0xc0, !PT ;  /* 0x0000007f1e207812 */ /* 0x000fe200078ec0ff */
[C---:B------:R-:W-:Y:S01]  /*1ac0*/  @!P1 IMAD R14, R28.reuse, 0x4, R9 ;  /* 0x000000041c0e9824 */ /* 0x040fe200078e0209 */
[----:B------:R-:W-:-:S02]  /*1ad0*/  @P1 LEA R28, R28, R29, 0x2 ;  /* 0x0000001d1c1c1211 */ /* 0x000fc400078e10ff */
[----:B------:R-:W-:Y:S01]  /*1ae0*/  SHF.R.U32.HI R29, RZ, 0x7, R30 ;  /* 0x00000007ff1d7819 */ /* 0x000fe2000001161e */
[----:B------:R-:W-:-:S04]  /*1af0*/  VIADD R35, R32, UR8 ;  /* 0x0000000820237c36 */ /* 0x000fc80008000000 */
[----:B------:R-:W-:Y:S01]  /*1b00*/  IMAD R34, R34, 0x8, R29 ;  /* 0x0000000822227824 */ /* 0x000fe200078e021d */
[----:B------:R-:W-:-:S04]  /*1b10*/  ISETP.GE.U32.AND P3, PT, R35, UR16, PT ;  /* 0x0000001023007c0c */ /* 0x000fc8000bf66070 */
[----:B------:R-:W-:-:S13]  /*1b20*/  ISETP.LT.U32.AND P3, PT, R34, UR17, !P3 ;  /* 0x0000001122007c0c */ /* 0x000fda000df61070 */
[----:B--2---:R-:W2:Y:S01]  /*1b30*/  @P3 LDC.64 R8, c[0x0][0x3b8] ;  /* 0x0000ee00ff083b82 */ /* 0x004ea20000000a00 */
[----:B------:R-:W-:-:S07]  /*1b40*/  @P3 IMAD R34, R34, UR16, R35 ;  /* 0x0000001022223c24 */ /* 0x000fce000f8e0223 */
[----:B0-----:R-:W0:Y:S01]  /*1b50*/  @P3 LDC.64 R10, c[0x0][0x390] ;  /* 0x0000e400ff0a3b82 */ /* 0x001e220000000a00 */
[----:B------:R-:W-:-:S03]  /*1b60*/  @P3 MOV R35, RZ ;  /* 0x000000ff00233202 */ /* 0x000fc60000000f00 */
[----:B--2---:R-:W-:-:S04]  /*1b70*/  @P3 IMAD.WIDE.U32 R34, R8, UR13, R34 ;  /* 0x0000000d08223c25 */ /* 0x004fc8000f8e0022 */
[----:B------:R-:W-:Y:S01]  /*1b80*/  @P3 IMAD R9, R9, UR13, R35 ;  /* 0x0000000d09093c24 */ /* 0x000fe2000f8e0223 */
[----:B0-----:R-:W-:-:S04]  /*1b90*/  @P3 LEA R10, P0, R34, R10, 0x2 ;  /* 0x0000000a220a3211 */ /* 0x001fc800078010ff */
[----:B------:R-:W-:-:S05]  /*1ba0*/  @P3 LEA.HI.X R11, R34, R11, R9, 0x2, P0 ;  /* 0x0000000b220b3211 */ /* 0x000fca00000f1409 */
[----:B------:R-:W2:Y:S01]  /*1bb0*/  @P3 LDG.E.CONSTANT R34, desc[UR14][R10.64] ;  /* 0x0000000e0a223981 */ /* 0x000ea2000c1e9900 */
[C-C-:B------:R-:W-:Y:S02]  /*1bc0*/  @!P3 IMAD R9, R29.reuse, 0x200, R31.reuse ;  /* 0x000002001d09b824 */ /* 0x140fe400078e021f */
[----:B------:R-:W-:Y:S01]  /*1bd0*/  @P3 IMAD R29, R29, 0x200, R31 ;  /* 0x000002001d1d3824 */ /* 0x000fe200078e021f */
[----:B------:R0:W-:Y:S02]  /*1be0*/  @!P1 STS [R14], RZ ;  /* 0x000000ff0e009388 */ /* 0x0001e40000000800 */
[C---:B------:R-:W-:Y:S01]  /*1bf0*/  @!P3 LEA R9, R32.reuse, R9, 0x2 ;  /* 0x000000092009b211 */ /* 0x040fe200078e10ff */
[----:B------:R-:W-:Y:S01]  /*1c00*/  @P3 IMAD R29, R32, 0x4, R29 ;  /* 0x00000004201d3824 */ /* 0x000fe200078e021d */
[----:B----4-:R0:W-:Y:S01]  /*1c10*/  @P1 STS [R28], R12 ;  /* 0x0000000c1c001388 */ /* 0x0101e20000000800 */
[----:B------:R-:W-:-:S03]  /*1c20*/  VIADD R30, R30, UR12 ;  /* 0x0000000c1e1e7c36 */ /* 0x000fc60008000000 */
[----:B------:R0:W-:Y:S02]  /*1c30*/  @!P2 STS [R15], RZ ;  /* 0x000000ff0f00a388 */ /* 0x0001e40000000800 */
[----:B------:R-:W-:Y:S02]  /*1c40*/  ISETP.GE.U32.AND P0, PT, R30, 0x400, PT ;  /* 0x000004001e00780c */ /* 0x000fe40003f06070 */
[----:B-----5:R0:W-:Y:S04]  /*1c50*/  @P2 STS [R33], R13 ;  /* 0x0000000d21002388 */ /* 0x0201e80000000800 */
[----:B------:R0:W-:Y:S04]  /*1c60*/  @!P3 STS [R9], RZ ;  /* 0x000000ff0900b388 */ /* 0x0001e80000000800 */
[----:B--2---:R0:W-:Y:S03]  /*1c70*/  @P3 STS [R29], R34 ;  /* 0x000000221d003388 */ /* 0x0041e60000000800 */
[----:B------:R-:W-:Y:S05]  /*1c80*/  @!P0 BRA `(.L_x_18) ;  /* 0xfffffff800708947 */ /* 0x000fea000383ffff */
.L_x_17:
[----:B0-----:R-:W-:Y:S05]  /*1c90*/  BSYNC.RECONVERGENT B0 ;  /* 0x0000000000007941 */ /* 0x001fea0003800200 */
.L_x_16:
[----:B------:R-:W-:Y:S01]  /*1ca0*/  BAR.SYNC.DEFER_BLOCKING 0x0 ;  /* 0x0000000000007b1d */ /* 0x000fe20000010000 */
[----:B------:R-:W-:-:S04]  /*1cb0*/  UIADD3 UR4, UPT, UPT, UR4, 0x1, URZ ;  /* 0x0000000104047890 */ /* 0x000fc8000fffe0ff */
[----:B------:R-:W-:Y:S01]  /*1cc0*/  UISETP.NE.AND UP0, UPT, UR4, UR11, UPT ;  /* 0x0000000b0400728c */ /* 0x000fe2000bf05270 */
[----:B------:R-:W-:Y:S04]  /*1cd0*/  LDS R31, [R23] ;  /* 0x00000000171f7984 */ /* 0x000fe80000000800 */
[----:B--2-4-:R-:W0:Y:S04]  /*1ce0*/  LDS.128 R8, [R22] ;  /* 0x0000000016087984 */ /* 0x014e280000000c00 */
[----:B------:R-:W2:Y:S04]  /*1cf0*/  LDS R33, [R23+0x200] ;  /* 0x0002000017217984 */ /* 0x000ea80000000800 */
[----:B------:R-:W4:Y:S04]  /*1d00*/  LDS R34, [R23+0x400] ;  /* 0x0004000017227984 */ /* 0x000f280000000800 */
[----:B------:R-:W5:Y:S04]  /*1d10*/  LDS R30, [R23+0x600] ;  /* 0x00060000171e7984 */ /* 0x000f680000000800 */
[----:B------:R-:W-:Y:S04]  /*1d20*/  LDS R29, [R23+0x800] ;  /* 0x00080000171d7984 */ /* 0x000fe80000000800 */
[----:B------:R-:W1:Y:S04]  /*1d30*/  LDS.128 R12, [R22+0x10] ;  /* 0x00001000160c7984 */ /* 0x000e680000000c00 */
[----:B------:R-:W3:Y:S01]  /*1d40*/  LDS R28, [R23+0xa00] ;  /* 0x000a0000171c7984 */ /* 0x000ee20000000800 */
[----:B0-----:R-:W-:-:S03]  /*1d50*/  FFMA R32, R8, R31, R25 ;  /* 0x0000001f08207223 */ /* 0x001fc60000000019 */
[----:B------:R-:W0:Y:S01]  /*1d60*/  LDS R25, [R23+0xc00] ;  /* 0x000c000017197984 */ /* 0x000e220000000800 */
[----:B--2---:R-:W-:-:S03]  /*1d70*/  FFMA R9, R33, R9, R32 ;  /* 0x0000000921097223 */ /* 0x004fc60000000020 */
[----:B------:R-:W2:Y:S01]  /*1d80*/  LDS R8, [R23+0xe00] ;  /* 0x000e000017087984 */ /* 0x000ea20000000800 */
[----:B----4-:R-:W-:-:S04]  /*1d90*/  FFMA R9, R34, R10, R9 ;  /* 0x0000000a22097223 */ /* 0x010fc80000000009 */
[----:B-----5:R-:W-:-:S04]  /*1da0*/  FFMA R9, R30, R11, R9 ;  /* 0x0000000b1e097223 */ /* 0x020fc80000000009 */
[----:B-1----:R-:W-:-:S04]  /*1db0*/  FFMA R9, R12, R29, R9 ;  /* 0x0000001d0c097223 */ /* 0x002fc80000000009 */
[----:B---3--:R-:W-:-:S04]  /*1dc0*/  FFMA R28, R28, R13, R9 ;  /* 0x0000000d1c1c7223 */ /* 0x008fc80000000009 */
[----:B0-----:R-:W-:-:S04]  /*1dd0*/  FFMA R25, R25, R14, R28 ;  /* 0x0000000e19197223 */ /* 0x001fc8000000001c */
[----:B--2---:R-:W-:Y:S01]  /*1de0*/  FFMA R25, R8, R15, R25 ;  /* 0x0000000f08197223 */ /* 0x004fe20000000019 */
[----:B------:R-:W-:Y:S06]  /*1df0*/  BAR.SYNC.DEFER_BLOCKING 0x0 ;  /* 0x0000000000007b1d */ /* 0x000fec0000010000 */
[----:B------:R-:W-:Y:S05]  /*1e00*/  BRA.U UP0, `(.L_x_19) ;  /* 0xffffffe500e87547 */ /* 0x000fea000b83ffff */
.L_x_0:
[----:B------:R-:W0:Y:S02]  /*1e10*/  LDCU.64 UR16, c[0x0][0x3a0] ;  /* 0x00007400ff1077ac */ /* 0x000e240008000a00 */
[----:B0-----:R-:W-:-:S04]  /*1e20*/  ISETP.GE.U32.AND P0, PT, R26, UR17, PT ;  /* 0x000000111a007c0c */ /* 0x001fc8000bf06070 */
[----:B------:R-:W-:-:S13]  /*1e30*/  ISETP.GE.U32.OR P0, PT, R27, UR16, P0 ;  /* 0x000000101b007c0c */ /* 0x000fda0008706470 */
[----:B------:R-:W-:Y:S05]  /*1e40*/  @P0 EXIT ;  /* 0x000000000000094d */ /* 0x000fea0003800000 */
[----:B------:R-:W0:Y:S02]  /*1e50*/  LDCU UR4, c[0x0][0x39c] ;  /* 0x00007380ff0477ac */ /* 0x000e240008000800 */
[----:B0-----:R-:W-:-:S13]  /*1e60*/  FSETP.NEU.AND P0, PT, RZ, UR4, PT ;  /* 0x00000004ff007c0b */ /* 0x001fda000bf0d000 */
[----:B------:R-:W-:Y:S05]  /*1e70*/  @!P0 BRA `(.L_x_20) ;  /* 0x0000000000248947 */ /* 0x000fea0003800000 */
[----:B------:R-:W-:Y:S02]  /*1e80*/  HFMA2 R3, -RZ, RZ, 0, 2.384185791015625e-07 ;  /* 0x00000004ff037431 */ /* 0x000fe400000001ff */
[----:B------:R-:W-:Y:S01]  /*1e90*/  IMAD R2, R27, UR17, R26 ;  /* 0x000000111b027c24 */ /* 0x000fe2000f8e021a */
[----:B------:R-:W0:Y:S03]  /*1ea0*/  LDCU UR5, c[0x0][0x398] ;  /* 0x00007300ff0577ac */ /* 0x000e260008000800 */
[----:B------:R-:W-:-:S05]  /*1eb0*/  IMAD.WIDE.U32 R2, R2, R3, UR6 ;  /* 0x0000000602027e25 */ /* 0x000fca000f8e0003 */
[----:B------:R-:W2:Y:S02]  /*1ec0*/  LDG.E R0, desc[UR14][R2.64] ;  /* 0x0000000e02007981 */ /* 0x000ea4000c1e1900 */
[----:B--2---:R-:W-:-:S04]  /*1ed0*/  FMUL R0, R0, UR4 ;  /* 0x0000000400007c20 */ /* 0x004fc80008400000 */
[----:B0-----:R-:W-:-:S05]  /*1ee0*/  FFMA R25, R25, UR5, R0 ;  /* 0x0000000519197c23 */ /* 0x001fca0008000000 */
[----:B------:R-:W-:Y:S01]  /*1ef0*/  STG.E desc[UR14][R2.64], R25 ;  /* 0x0000001902007986 */ /* 0x000fe2000c10190e */
[----:B------:R-:W-:Y:S05]  /*1f00*/  EXIT ;  /* 0x000000000000794d */ /* 0x000fea0003800000 */
.L_x_20:
[----:B------:R-:W0:Y:S01]  /*1f10*/  LDCU UR4, c[0x0][0x398] ;  /* 0x00007300ff0477ac */ /* 0x000e220008000800 */
[----:B------:R-:W-:Y:S02]  /*1f20*/  IMAD.MOV.U32 R3, RZ, RZ, 0x4 ;  /* 0x00000004ff037424 */ /* 0x000fe400078e00ff */
[----:B------:R-:W-:-:S04]  /*1f30*/  IMAD R2, R27, UR17, R26 ;  /* 0x000000111b027c24 */ /* 0x000fc8000f8e021a */
[----:B------:R-:W-:-:S04]  /*1f40*/  IMAD.WIDE.U32 R2, R2, R3, UR6 ;  /* 0x0000000602027e25 */ /* 0x000fc8000f8e0003 */
[----:B0-----:R-:W-:-:S05]  /*1f50*/  FMUL R25, R25, UR4 ;  /* 0x0000000419197c20 */ /* 0x001fca0008400000 */
[----:B------:R-:W-:Y:S01]  /*1f60*/  STG.E desc[UR14][R2.64], R25 ;  /* 0x0000001902007986 */ /* 0x000fe2000c10190e */
[----:B------:R-:W-:Y:S05]  /*1f70*/  EXIT ;  /* 0x000000000000794d */ /* 0x000fea0003800000 */
.L_x_21:
[----:B------:R-:W-:-:S00]  /*1f80*/  BRA `(.L_x_21) ;  /* 0xfffffffc00fc7947 */ /* 0x000fc0000383ffff */
[----:B------:R-:W-:-:S00]  /*1f90*/  NOP ;  /* 0x0000000000007918 */ /* 0x000fc00000000000 */
        /* <DEDUP_REMOVED lines=14> */
.L_x_73:


//--------------------- .text.steel_gemv_kernel   --------------------------
	.section	.text.steel_gemv_kernel,"ax",@progbits
	.align	128
        .global         steel_gemv_kernel
        .type           steel_gemv_kernel,@function
        .size           steel_gemv_kernel,(.L_x_74 - steel_gemv_kernel)
        .other          steel_gemv_kernel,@"STO_CUDA_ENTRY STV_DEFAULT"
steel_gemv_kernel:
.text.steel_gemv_kernel:
[----:B------:R-:W-:Y:S01]  /*0000*/  LDC R1, c[0x0][0x37c] ;  /* 0x0000df00ff017b82 */ /* 0x000fe20000000800 */
[----:B------:R-:W0:Y:S01]  /*0010*/  S2R R11, SR_CTAID.X ;  /* 0x00000000000b7919 */ /* 0x000e220000002500 */
[----:B------:R-:W0:Y:S02]  /*0020*/  LDCU UR4, c[0x0][0x3a0] ;  /* 0x00007400ff0477ac */ /* 0x000e240008000800 */
[----:B0-----:R-:W-:-:S13]  /*0030*/  ISETP.GE.U32.AND P0, PT, R11, UR4, PT ;  /* 0x000000040b007c0c */ /* 0x001fda000bf06070 */
[----:B------:R-:W-:Y:S05]  /*0040*/  @P0 EXIT ;  /* 0x000000000000094d */ /* 0x000fea0003800000 */
[----:B------:R-:W0:Y:S01]  /*0050*/  S2R R10, SR_TID.X ;  /* 0x00000000000a7919 */ /* 0x000e220000002100 */
[----:B------:R-:W0:Y:S01]  /*0060*/  LDCU UR4, c[0x0][0x3a4] ;  /* 0x00007480ff0477ac */ /* 0x000e220008000800 */
[----:B------:R-:W-:Y:S01]  /*0070*/  BSSY.RECONVERGENT B0, `(.L_x_22) ;  /* 0x0000016000007945 */ /* 0x000fe20003800200 */
[----:B------:R-:W-:Y:S01]  /*0080*/  IMAD.MOV.U32 R0, RZ, RZ, RZ ;  /* 0x000000ffff007224 */ /* 0x000fe200078e00ff */
[----:B------:R-:W1:Y:S01]  /*0090*/  LDCU.64 UR8, c[0x0][0x358] ;  /* 0x00006b00ff0877ac */ /* 0x000e620008000a00 */
[----:B------:R-:W2:Y:S01]  /*00a0*/  LDCU.64 UR6, c[0x0][0x388] ;  /* 0x00007100ff0677ac */ /* 0x000ea20008000a00 */
[----:B0-----:R-:W-:-:S13]  /*00b0*/  ISETP.GE.U32.AND P0, PT, R10, UR4, PT ;  /* 0x000000040a007c0c */ /* 0x001fda000bf06070 */
[----:B-12---:R-:W-:Y:S05]  /*00c0*/  @P0 BRA `(.L_x_23) ;  /* 0x0000000000400947 */ /* 0x006fea0003800000 */
[----:B------:R-:W0:Y:S01]  /*00d0*/  LDC R12, c[0x0][0x360] ;  /* 0x0000d800ff0c7b82 */ /* 0x000e220000000800 */
[----:B------:R-:W-:Y:S01]  /*00e0*/  IMAD R8, R11, UR4, RZ ;  /* 0x000000040b087c24 */ /* 0x000fe2000f8e02ff */
[----:B------:R-:W-:Y:S01]  /*00f0*/  MOV R9, R10 ;  /* 0x0000000a00097202 */ /* 0x000fe20000000f00 */
[----:B------:R-:W-:-:S05]  /*0100*/  IMAD.MOV.U32 R0, RZ, RZ, RZ ;  /* 0x000000ffff007224 */ /* 0x000fca00078e00ff */
[----:B------:R-:W1:Y:S02]  /*0110*/  LDC.64 R6, c[0x0][0x390] ;  /* 0x0000e400ff067b82 */ /* 0x000e640000000a00 */
.L_x_24:
[----:B------:R-:W-:Y:S01]  /*0120*/  IADD3 R5, P0, PT, R8, R9, RZ ;  /* 0x0000000908057210 */ /* 0x000fe20007f1e0ff */
[----:B-1----:R-:W-:-:S04]  /*0130*/  IMAD.WIDE.U32 R2, R9, 0x4, R6 ;  /* 0x0000000409027825 */ /* 0x002fc800078e0006 */
[----:B------:R-:W-:Y:S01]  /*0140*/  IMAD.X R14, RZ, RZ, RZ, P0 ;  /* 0x000000ffff0e7224 */ /* 0x000fe200000e06ff */
[C---:B------:R-:W-:Y:S01]  /*0150*/  LEA R4, P0, R5.reuse, UR6, 0x2 ;  /* 0x0000000605047c11 */ /* 0x040fe2000f8010ff */
[----:B------:R-:W2:Y:S03]  /*0160*/  LDG.E.CONSTANT R2, desc[UR8][R2.64] ;  /* 0x0000000802027981 */ /* 0x000ea6000c1e9900 */
[----:B------:R-:W-:-:S06]  /*0170*/  LEA.HI.X R5, R5, UR7, R14, 0x2, P0 ;  /* 0x0000000705057c11 */ /* 0x000fcc00080f140e */
[----:B------:R-:W2:Y:S01]  /*0180*/  LDG.E.CONSTANT R5, desc[UR8][R4.64] ;  /* 0x0000000804057981 */ /* 0x000ea2000c1e9900 */
[----:B0-----:R-:W-:-:S04]  /*0190*/  IADD3 R9, PT, PT, R12, R9, RZ ;  /* 0x000000090c097210 */ /* 0x001fc80007ffe0ff */
[----:B------:R-:W-:Y:S01]  /*01a0*/  ISETP.GE.U32.AND P0, PT, R9, UR4, PT ;  /* 0x0000000409007c0c */ /* 0x000fe2000bf06070 */
[----:B--2---:R-:W-:-:S12]  /*01b0*/  FFMA R0, R5, R2, R0 ;  /* 0x0000000205007223 */ /* 0x004fd80000000000 */
[----:B------:R-:W-:Y:S05]  /*01c0*/  @!P0 BRA `(.L_x_24) ;  /* 0xfffffffc00d48947 */ /* 0x000fea000383ffff */
.L_x_23:
[----:B------:R-:W-:Y:S05]  /*01d0*/  BSYNC.RECONVERGENT B0 ;  /* 0x0000000000007941 */ /* 0x000fea0003800200 */
.L_x_22:
[----:B------:R-:W0:Y:S01]  /*01e0*/  S2UR UR5, SR_CgaCtaId ;  /* 0x00000000000579c3 */ /* 0x000e220000008800 */
[----:B------:R-:W-:Y:S01]  /*01f0*/  UMOV UR4, 0x400 ;  /* 0x0000040000047882 */ /* 0x000fe20000000000 */
[----:B------:R-:W1:Y:S01]  /*0200*/  LDCU UR6, c[0x0][0x360] ;  /* 0x00006c00ff0677ac */ /* 0x000e620008000800 */
[----:B------:R-:W-:Y:S01]  /*0210*/  ISETP.NE.AND P0, PT, R10, RZ, PT ;  /* 0x000000ff0a00720c */ /* 0x000fe20003f05270 */
[----:B-1----:R-:W-:Y:S02]  /*0220*/  UISETP.GE.U32.AND UP0, UPT, UR6, 0x2, UPT ;  /* 0x000000020600788c */ /* 0x002fe4000bf06070 */
[----:B0-----:R-:W-:-:S06]  /*0230*/  ULEA UR4, UR5, UR4, 0x18 ;  /* 0x0000000405047291 */ /* 0x001fcc000f8ec0ff */
[----:B------:R-:W-:-:S05]  /*0240*/  LEA R3, R10, UR4, 0x2 ;  /* 0x000000040a037c11 */ /* 0x000fca000f8e10ff */
[----:B------:R0:W-:Y:S01]  /*0250*/  STS [R3], R0 ;  /* 0x0000000003007388 */ /* 0x0001e20000000800 */
[----:B------:R-:W-:Y:S06]  /*0260*/  BAR.SYNC.DEFER_BLOCKING 0x0 ;  /* 0x0000000000007b1d */ /* 0x000fec0000010000 */
[----:B------:R-:W-:Y:S05]  /*0270*/  BRA.U !UP0, `(.L_x_25) ;  /* 0x0000000108307547 */ /* 0x000fea000b800000 */
[----:B0-----:R-:W-:-:S07]  /*0280*/  IMAD.U32 R0, RZ, RZ, UR6 ;  /* 0x00000006ff007e24 */ /* 0x001fce000f8e00ff */
.L_x_26:
[----:B------:R-:W-:-:S04]  /*0290*/  SHF.R.U32.HI R6, RZ, 0x1, R0 ;  /* 0x00000001ff067819 */ /* 0x000fc80000011600 */
[----:B------:R-:W-:-:S13]  /*02a0*/  ISETP.GE.U32.AND P1, PT, R10, R6, PT ;  /* 0x000000060a00720c */ /* 0x000fda0003f26070 */
[----:B------:R-:W-:Y:S01]  /*02b0*/  @!P1 LEA R2, R6, R3, 0x2 ;  /* 0x0000000306029211 */ /* 0x000fe200078e10ff */
[----:B------:R-:W-:Y:S05]  /*02c0*/  @!P1 LDS R5, [R3] ;  /* 0x0000000003059984 */ /* 0x000fea0000000800 */
[----:B------:R-:W0:Y:S02]  /*02d0*/  @!P1 LDS R2, [R2] ;  /* 0x0000000002029984 */ /* 0x000e240000000800 */
[----:B0-----:R-:W-:-:S05]  /*02e0*/  @!P1 FADD R4, R2, R5 ;  /* 0x0000000502049221 */ /* 0x001fca0000000000 */
[----:B------:R1:W-:Y:S01]  /*02f0*/  @!P1 STS [R3], R4 ;  /* 0x0000000403009388 */ /* 0x0003e20000000800 */
[----:B------:R-:W-:Y:S01]  /*0300*/  BAR.SYNC.DEFER_BLOCKING 0x0 ;  /* 0x0000000000007b1d */ /* 0x000fe20000010000 */
[----:B------:R-:W-:Y:S01]  /*0310*/  ISETP.GT.U32.AND P1, PT, R0, 0x3, PT ;  /* 0x000000030000780c */ /* 0x000fe20003f24070 */
[----:B------:R-:W-:-:S12]  /*0320*/  IMAD.MOV.U32 R0, RZ, RZ, R6 ;  /* 0x000000ffff007224 */ /* 0x000fd800078e0006 */
[----:B-1----:R-:W-:Y:S05]  /*0330*/  @P1 BRA `(.L_x_26) ;  /* 0xfffffffc00d41947 */ /* 0x002fea000383ffff */
.L_x_25:
[----:B------:R-:W-:Y:S05]  /*0340*/  @P0 EXIT ;  /* 0x000000000000094d */ /* 0x000fea0003800000 */
[----:B------:R-:W1:Y:S02]  /*0350*/  LDCU UR6, c[0x0][0x39c] ;  /* 0x00007380ff0677ac */ /* 0x000e640008000800 */
[----:B-1----:R-:W-:-:S13]  /*0360*/  FSETP.NEU.AND P0, PT, RZ, UR6, PT ;  /* 0x00000006ff007c0b */ /* 0x002fda000bf0d000 */
[----:B------:R-:W-:Y:S05]  /*0370*/  @!P0 BRA `(.L_x_27) ;  /* 0x0000000000308947 */ /* 0x000fea0003800000 */
[----:B0-----:R-:W0:Y:S02]  /*0380*/  LDC.64 R2, c[0x0][0x380] ;  /* 0x0000e000ff027b82 */ /* 0x001e240000000a00 */
[----:B0-----:R-:W-:-:S05]  /*0390*/  IMAD.WIDE.U32 R2, R11, 0x4, R2 ;  /* 0x000000040b027825 */ /* 0x001fca00078e0002 */
[----:B------:R-:W2:Y:S01]  /*03a0*/  LDG.E R4, desc[UR8][R2.64] ;  /* 0x0000000802047981 */ /* 0x000ea2000c1e1900 */
[----:B------:R-:W0:Y:S01]  /*03b0*/  S2UR UR5, SR_CgaCtaId ;  /* 0x00000000000579c3 */ /* 0x000e220000008800 */
[----:B------:R-:W-:Y:S02]  /*03c0*/  UMOV UR4, 0x400 ;  /* 0x0000040000047882 */ /* 0x000fe40000000000 */
[----:B0-----:R-:W-:-:S09]  /*03d0*/  ULEA UR4, UR5, UR4, 0x18 ;  /* 0x0000000405047291 */ /* 0x001fd2000f8ec0ff */
[----:B------:R-:W0:Y:S02]  /*03e0*/  LDS R0, [UR4] ;  /* 0x00000004ff007984 */ /* 0x000e240008000800 */
[----:B------:R-:W0:Y:S01]  /*03f0*/  LDCU UR4, c[0x0][0x398] ;  /* 0x00007300ff0477ac */ /* 0x000e220008000800 */
[----:B--2---:R-:W-:-:S04]  /*0400*/  FMUL R5, R4, UR6 ;  /* 0x0000000604057c20 */ /* 0x004fc80008400000 */
[----:B0-----:R-:W-:-:S05]  /*0410*/  FFMA R5, R0, UR4, R5 ;  /* 0x0000000400057c23 */ /* 0x001fca0008000005 */
[----:B------:R-:W-:Y:S01]  /*0420*/  STG.E desc[UR8][R2.64], R5 ;  /* 0x0000000502007986 */ /* 0x000fe2000c101908 */
[----:B------:R-:W-:Y:S05]  /*0430*/  EXIT ;  /* 0x000000000000794d */ /* 0x000fea0003800000 */
.L_x_27:
[----:B------:R-:W1:Y:S01]  /*0440*/  S2UR UR5, SR_CgaCtaId ;  /* 0x00000000000579c3 */ /* 0x000e620000008800 */
[----:B------:R-:W-:-:S07]  /*0450*/  UMOV UR4, 0x400 ;  /* 0x0000040000047882 */ /* 0x000fce0000000000 */
[----:B0-----:R-:W0:Y:S01]  /*0460*/  LDC.64 R2, c[0x0][0x380] ;  /* 0x0000e000ff027b82 */ /* 0x001e220000000a00 */
[----:B-1----:R-:W-:Y:S01]  /*0470*/  ULEA UR4, UR5, UR4, 0x18 ;  /* 0x0000000405047291 */ /* 0x002fe2000f8ec0ff */
[----:B0-----:R-:W-:-:S08]  /*0480*/  IMAD.WIDE.U32 R2, R11, 0x4, R2 ;  /* 0x000000040b027825 */ /* 0x001fd000078e0002 */
[----:B------:R-:W0:Y:S02]  /*0490*/  LDS R5, [UR4] ;  /* 0x00000004ff057984 */ /* 0x000e240008000800 */
[----:B------:R-:W0:Y:S02]  /*04a0*/  LDCU UR4, c[0x0][0x398] ;  /* 0x00007300ff0477ac */ /* 0x000e240008000800 */
[----:B0-----:R-:W-:-:S05]  /*04b0*/  FMUL R5, R5, UR4 ;  /* 0x0000000405057c20 */ /* 0x001fca0008400000 */
[----:B------:R-:W-:Y:S01]  /*04c0*/  STG.E desc[UR8][R2.64], R5 ;  /* 0x0000000502007986 */ /* 0x000fe2000c101908 */
[----:B------:R-:W-:Y:S05]  /*04d0*/  EXIT ;  /* 0x000000000000794d */ /* 0x000fea0003800000 */
.L_x_28:
        /* <DEDUP_REMOVED lines=10> */
.L_x_74:


//--------------------- .text.steel_gemm_fp16_kernel --------------------------
	.section	.text.steel_gemm_fp16_kernel,"ax",@progbits
	.align	128
        .global         steel_gemm_fp16_kernel
        .type           steel_gemm_fp16_kernel,@function
        .size           steel_gemm_fp16_kernel,(.L_x_75 - steel_gemm_fp16_kernel)
        .other          steel_gemm_fp16_kernel,@"STO_CUDA_ENTRY STV_DEFAULT"
steel_gemm_fp16_kernel:
.text.steel_gemm_fp16_kernel:
[----:B------:R-:W-:Y:S01]  /*0000*/  LDC R1, c[0x0][0x37c] ;  /* 0x0000df00ff017b82 */ /* 0x000fe20000000800 */
[----:B------:R-:W0:Y:S01]  /*0010*/  S2R R18, SR_CTAID.X ;  /* 0x0000000000127919 */ /* 0x000e220000002500 */
[----:B------:R-:W1:Y:S06]  /*0020*/  LDCU UR5, c[0x0][0x3a8] ;  /* 0x00007500ff0577ac */ /* 0x000e6c0008000800 */
[----:B------:R-:W2:Y:S01]  /*0030*/  S2UR UR4, SR_CTAID.Y ;  /* 0x00000000000479c3 */ /* 0x000ea20000002600 */
[----:B------:R-:W-:Y:S01]  /*0040*/  IMAD.MOV.U32 R17, RZ, RZ, RZ ;  /* 0x000000ffff117224 */ /* 0x000fe200078e00ff */
[----:B------:R-:W3:Y:S01]  /*0050*/  S2R R7, SR_TID.X ;  /* 0x0000000000077919 */ /* 0x000ee20000002100 */
[----:B------:R-:W4:Y:S01]  /*0060*/  LDCU.64 UR8, c[0x0][0x358] ;  /* 0x00006b00ff0877ac */ /* 0x000f220008000a00 */
[----:B-1----:R-:W-:-:S04]  /*0070*/  UIADD3 UR5, UPT, UPT, UR5, 0x7, URZ ;  /* 0x0000000705057890 */ /* 0x002fc8000fffe0ff */
[----:B------:R-:W-:Y:S02]  /*0080*/  UISETP.GE.U32.AND UP0, UPT, UR5, 0x8, UPT ;  /* 0x000000080500788c */ /* 0x000fe4000bf06070 */
[----:B--2---:R-:W-:Y:S01]  /*0090*/  USHF.L.U32 UR4, UR4, 0x7, URZ ;  /* 0x0000000704047899 */ /* 0x004fe200080006ff */
[----:B0-----:R-:W-:Y:S01]  /*00a0*/  IMAD.SHL.U32 R18, R18, 0x80, RZ ;  /* 0x0000008012127824 */ /* 0x001fe200078e00ff */
[----:B---3--:R-:W-:-:S04]  /*00b0*/  SHF.R.U32.HI R16, RZ, 0x4, R7 ;  /* 0x00000004ff107819 */ /* 0x008fc80000011607 */
[----:B------:R-:W-:Y:S02]  /*00c0*/  LOP3.LUT R11, R18, 0xf, R7, 0xf8, !PT ;  /* 0x0000000f120b7812 */ /* 0x000fe400078ef807 */
[----:B------:R-:W-:Y:S01]  /*00d0*/  LOP3.LUT R16, R16, UR4, RZ, 0xfc, !PT ;  /* 0x0000000410107c12 */ /* 0x000fe2000f8efcff */
[----:B----4-:R-:W-:Y:S06]  /*00e0*/  BRA.U !UP0, `(.L_x_29) ;  /* 0x0000001908047547 */ /* 0x010fec000b800000 */
[----:B------:R-:W0:Y:S01]  /*00f0*/  LDC R10, c[0x0][0x360] ;  /* 0x0000d800ff0a7b82 */ /* 0x000e220000000800 */
[----:B------:R-:W-:Y:S01]  /*0100*/  UMOV UR5, 0x400 ;  /* 0x0000040000057882 */ /* 0x000fe20000000000 */
[----:B------:R-:W1:Y:S01]  /*0110*/  LDCU UR10, c[0x0][0x3a4] ;  /* 0x00007480ff0a77ac */ /* 0x000e620008000800 */
[----:B------:R-:W-:Y:S01]  /*0120*/  IMAD.MOV.U32 R17, RZ, RZ, RZ ;  /* 0x000000ffff117224 */ /* 0x000fe200078e00ff */
[----:B------:R-:W-:-:S04]  /*0130*/  UIADD3 UR6, UPT, UPT, UR5, 0x800, URZ ;  /* 0x0000080005067890 */ /* 0x000fc8000fffe0ff */
[----:B------:R-:W2:Y:S01]  /*0140*/  S2UR UR7, SR_CgaCtaId ;  /* 0x00000000000779c3 */ /* 0x000ea20000008800 */
[----:B0-----:R-:W0:Y:S01]  /*0150*/  I2F.U32.RP R2, R10 ;  /* 0x0000000a00027306 */ /* 0x001e220000209000 */
[----:B------:R-:W-:Y:S01]  /*0160*/  IMAD.IADD R3, R7, 0x1, R10 ;  /* 0x0000000107037824 */ /* 0x000fe200078e020a */
[----:B------:R-:W-:-:S04]  /*0170*/  ISETP.NE.U32.AND P2, PT, R10, RZ, PT ;  /* 0x000000ff0a00720c */ /* 0x000fc80003f45070 */
[C---:B------:R-:W-:Y:S02]  /*0180*/  ISETP.GE.U32.AND P0, PT, R3.reuse, 0x400, PT ;  /* 0x000004000300780c */ /* 0x040fe40003f06070 */
[----:B------:R-:W-:Y:S01]  /*0190*/  VIMNMX.U32 R0, PT, PT, R3, 0x400, !PT ;  /* 0x0000040003007848 */ /* 0x000fe20007fe0000 */
[----:B--2---:R-:W-:Y:S01]  /*01a0*/  ULEA UR6, UR7, UR6, 0x18 ;  /* 0x0000000607067291 */ /* 0x004fe2000f8ec0ff */
[----:B------:R-:W-:Y:S01]  /*01b0*/  SEL R6, RZ, 0x1, P0 ;  /* 0x00000001ff067807 */ /* 0x000fe20000000000 */
[----:B------:R-:W-:Y:S01]  /*01c0*/  ULEA UR5, UR7, UR5, 0x18 ;  /* 0x0000000507057291 */ /* 0x000fe2000f8ec0ff */
[----:B0-----:R-:W0:Y:S02]  /*01d0*/  MUFU.RCP R2, R2 ;  /* 0x0000000200027308 */ /* 0x001e240000001000 */
[----:B0-----:R-:W-:-:S06]  /*01e0*/  VIADD R4, R2, 0xffffffe ;  /* 0x0ffffffe02047836 */ /* 0x001fcc0000000000 */
[----:B------:R0:W2:Y:S02]  /*01f0*/  F2I.FTZ.U32.TRUNC.NTZ R5, R4 ;  /* 0x0000000400057305 */ /* 0x0000a4000021f000 */
[----:B0-----:R-:W-:Y:S01]  /*0200*/  IMAD.MOV.U32 R4, RZ, RZ, RZ ;  /* 0x000000ffff047224 */ /* 0x001fe200078e00ff */
[----:B--2---:R-:W-:-:S05]  /*0210*/  IADD3 R9, PT, PT, RZ, -R5, RZ ;  /* 0x80000005ff097210 */ /* 0x004fca0007ffe0ff */
[----:B------:R-:W-:-:S04]  /*0220*/  IMAD R9, R9, R10, RZ ;  /* 0x0000000a09097224 */ /* 0x000fc800078e02ff */
[----:B------:R-:W-:Y:S01]  /*0230*/  IMAD.HI.U32 R2, R5, R9, R4 ;  /* 0x0000000905027227 */ /* 0x000fe200078e0004 */
[----:B------:R-:W-:-:S03]  /*0240*/  IADD3 R5, PT, PT, R0, -R3, -R6 ;  /* 0x8000000300057210 */ /* 0x000fc60007ffe806 */
[----:B------:R-:W-:Y:S02]  /*0250*/  IMAD.IADD R9, R3, 0x1, R10 ;  /* 0x0000000103097824 */ /* 0x000fe400078e020a */
[----:B------:R-:W-:-:S03]  /*0260*/  IMAD.HI.U32 R13, R2, R5, RZ ;  /* 0x00000005020d7227 */ /* 0x000fc600078e00ff */
[--C-:B------:R-:W-:Y:S02]  /*0270*/  SHF.R.U32.HI R4, RZ, 0x7, R9.reuse ;  /* 0x00000007ff047819 */ /* 0x100fe40000011609 */
[----:B------:R-:W-:Y:S02]  /*0280*/  IADD3 R0, PT, PT, -R13, RZ, RZ ;  /* 0x000000ff0d007210 */ /* 0x000fe40007ffe1ff */
[----:B------:R-:W-:Y:S02]  /*0290*/  SHF.R.U32.HI R2, RZ, 0x3, R9 ;  /* 0x00000003ff027819 */ /* 0x000fe40000011609 */
[----:B------:R-:W-:Y:S01]  /*02a0*/  LEA R4, R4, UR6, 0x8 ;  /* 0x0000000604047c11 */ /* 0x000fe2000f8e40ff */
[----:B------:R-:W-:Y:S01]  /*02b0*/  IMAD R5, R10, R0, R5 ;  /* 0x000000000a057224 */ /* 0x000fe200078e0205 */
[C---:B------:R-:W-:Y:S01]  /*02c0*/  LEA R8, R2.reuse, UR5, 0x4 ;  /* 0x0000000502087c11 */ /* 0x040fe2000f8e20ff */
[----:B------:R-:W-:Y:S01]  /*02d0*/  IMAD.SHL.U32 R0, R9, 0x2, RZ ;  /* 0x0000000209007824 */ /* 0x000fe200078e00ff */
[----:B------:R-:W-:-:S02]  /*02e0*/  IADD3 R2, PT, PT, R2, UR4, RZ ;  /* 0x0000000402027c10 */ /* 0x000fc4000fffe0ff */
[----:B------:R-:W-:-:S13]  /*02f0*/  ISETP.GE.U32.AND P0, PT, R5, R10, PT ;  /* 0x0000000a0500720c */ /* 0x000fda0003f06070 */
[----:B------:R-:W-:Y:S02]  /*0300*/  @P0 IMAD.IADD R5, R5, 0x1, -R10 ;  /* 0x0000000105050824 */ /* 0x000fe400078e0a0a */
[----:B------:R-:W-:-:S03]  /*0310*/  @P0 VIADD R13, R13, 0x1 ;  /* 0x000000010d0d0836 */ /* 0x000fc60000000000 */
[----:B------:R-:W-:Y:S02]  /*0320*/  ISETP.GE.U32.AND P1, PT, R5, R10, PT ;  /* 0x0000000a0500720c */ /* 0x000fe40003f26070 */
[----:B------:R-:W-:Y:S02]  /*0330*/  LOP3.LUT R5, R7, 0x7f, RZ, 0xc0, !PT ;  /* 0x0000007f07057812 */ /* 0x000fe400078ec0ff */
[----:B------:R-:W-:Y:S02]  /*0340*/  LOP3.LUT R7, R0, 0xfe, RZ, 0xc0, !PT ;  /* 0x000000fe00077812 */ /* 0x000fe400078ec0ff */
[----:B------:R-:W-:Y:S02]  /*0350*/  IADD3 R12, PT, PT, R18, R5, RZ ;  /* 0x00000005120c7210 */ /* 0x000fe40007ffe0ff */
[----:B------:R-:W-:Y:S01]  /*0360*/  LOP3.LUT R5, R0, 0xe, RZ, 0xc0, !PT ;  /* 0x0000000e00057812 */ /* 0x000fe200078ec0ff */
[----:B------:R-:W-:Y:S01]  /*0370*/  IMAD.IADD R7, R4, 0x1, R7 ;  /* 0x0000000104077824 */ /* 0x000fe200078e0207 */
[----:B------:R-:W-:-:S02]  /*0380*/  LOP3.LUT R4, R3, 0x7, RZ, 0xc0, !PT ;  /* 0x0000000703047812 */ /* 0x000fc400078ec0ff */
[----:B------:R-:W-:Y:S01]  /*0390*/  LEA.HI R3, R3, UR4, RZ, 0x1d ;  /* 0x0000000403037c11 */ /* 0x000fe2000f8fe8ff */
[----:B------:R-:W-:Y:S01]  /*03a0*/  IMAD.IADD R8, R8, 0x1, R5 ;  /* 0x0000000108087824 */ /* 0x000fe200078e0205 */
[----:B------:R-:W-:Y:S01]  /*03b0*/  @P1 IADD3 R13, PT, PT, R13, 0x1, RZ ;  /* 0x000000010d0d1810 */ /* 0x000fe20007ffe0ff */
[----:B------:R-:W-:Y:S01]  /*03c0*/  IMAD.MOV.U32 R5, RZ, RZ, RZ ;  /* 0x000000ffff057224 */ /* 0x000fe200078e00ff */
[----:B------:R-:W-:Y:S02]  /*03d0*/  @!P2 LOP3.LUT R13, RZ, R10, RZ, 0x33, !PT ;  /* 0x0000000aff0da212 */ /* 0x000fe400078e33ff */
[----:B-1----:R-:W-:Y:S02]  /*03e0*/  ISETP.GE.U32.AND P2, PT, R12, UR10, PT ;  /* 0x0000000a0c007c0c */ /* 0x002fe4000bf46070 */
[----:B------:R-:W-:-:S04]  /*03f0*/  IADD3 R6, PT, PT, R6, R13, RZ ;  /* 0x0000000d06067210 */ /* 0x000fc80007ffe0ff */
[----:B------:R-:W-:-:S07]  /*0400*/  LOP3.LUT R0, R6, 0x3, RZ, 0xc0, !PT ;  /* 0x0000000306007812 */ /* 0x000fce00078ec0ff */
.L_x_40:
[----:B------:R-:W0:Y:S01]  /*0410*/  S2R R25, SR_TID.X ;  /* 0x0000000000197919 */ /* 0x000e220000002100 */
[----:B------:R-:W-:Y:S01]  /*0420*/  ISETP.NE.AND P3, PT, R0, 0x3, PT ;  /* 0x000000030000780c */ /* 0x000fe20003f65270 */
[----:B------:R-:W-:-:S12]  /*0430*/  BSSY.RECONVERGENT B0, `(.L_x_30) ;  /* 0x0000035000007945 */ /* 0x000fd80003800200 */
[----:B------:R-:W-:Y:S05]  /*0440*/  @!P3 BRA `(.L_x_31) ;  /* 0x0000000000ccb947 */ /* 0x000fea0003800000 */
[----:B------:R-:W1:Y:S01]  /*0450*/  LDC R14, c[0x0][0x3a8] ;  /* 0x0000ea00ff0e7b82 */ /* 0x000e620000000800 */
[C---:B0-----:R-:W-:Y:S02]  /*0460*/  LOP3.LUT R22, R25.reuse, 0x7, RZ, 0xc0, !PT ;  /* 0x0000000719167812 */ /* 0x041fe400078ec0ff */
[----:B------:R-:W-:-:S03]  /*0470*/  LEA.HI R20, R25, UR4, RZ, 0x1d ;  /* 0x0000000419147c11 */ /* 0x000fc6000f8fe8ff */
[----:B------:R-:W-:Y:S02]  /*0480*/  IMAD R19, R5, 0x8, R22 ;  /* 0x0000000805137824 */ /* 0x000fe400078e0216 */
[----:B------:R-:W0:Y:S03]  /*0490*/  LDC R15, c[0x0][0x3a0] ;  /* 0x0000e800ff0f7b82 */ /* 0x000e260000000800 */
[----:B-1----:R-:W-:-:S04]  /*04a0*/  ISETP.GE.U32.AND P0, PT, R19, R14, PT ;  /* 0x0000000e1300720c */ /* 0x002fc80003f06070 */
[----:B0-----:R-:W-:-:S13]  /*04b0*/  ISETP.LT.U32.AND P0, PT, R20, R15, !P0 ;  /* 0x0000000f1400720c */ /* 0x001fda0004701070 */
[----:B------:R-:W0:Y:S01]  /*04c0*/  @P0 LDC.64 R12, c[0x0][0x388] ;  /* 0x0000e200ff0c0b82 */ /* 0x000e220000000a00 */
[----:B------:R-:W-:Y:S01]  /*04d0*/  @P0 IMAD R19, R20, R14, R19 ;  /* 0x0000000e14130224 */ /* 0x000fe200078e0213 */
[----:B------:R-:W-:-:S03]  /*04e0*/  @!P0 PRMT R20, RZ, 0x7610, R20 ;  /* 0x00007610ff148816 */ /* 0x000fc60000000014 */
[----:B0-----:R-:W-:-:S05]  /*04f0*/  @P0 IMAD.WIDE.U32 R12, R19, 0x2, R12 ;  /* 0x00000002130c0825 */ /* 0x001fca00078e000c */
[----:B------:R-:W2:Y:S01]  /*0500*/  @P0 LDG.E.U16.CONSTANT R20, desc[UR8][R12.64] ;  /* 0x000000080c140981 */ /* 0x000ea2000c1e9500 */
[----:B------:R-:W-:Y:S01]  /*0510*/  MOV R19, 0x400 ;  /* 0x0000040000137802 */ /* 0x000fe20000000f00 */
[C---:B------:R-:W-:Y:S01]  /*0520*/  IMAD.SHL.U32 R21, R25.reuse, 0x2, RZ ;  /* 0x0000000219157824 */ /* 0x040fe200078e00ff */
[----:B------:R-:W-:Y:S01]  /*0530*/  ISETP.NE.AND P0, PT, R0, RZ, PT ;  /* 0x000000ff0000720c */ /* 0x000fe20003f05270 */
[----:B------:R-:W0:Y:S01]  /*0540*/  S2R R24, SR_CgaCtaId ;  /* 0x0000000000187919 */ /* 0x000e220000008800 */
[----:B------:R-:W-:Y:S01]  /*0550*/  IMAD.IADD R25, R25, 0x1, R10 ;  /* 0x0000000119197824 */ /* 0x000fe200078e020a */
[----:B0-----:R-:W-:Y:S02]  /*0560*/  LEA R19, R24, R19, 0x18 ;  /* 0x0000001318137211 */ /* 0x001fe400078ec0ff */
[----:B------:R-:W-:-:S04]  /*0570*/  LOP3.LUT R24, R21, 0x7f0, RZ, 0xc0, !PT ;  /* 0x000007f015187812 */ /* 0x000fc800078ec0ff */
[----:B------:R-:W-:-:S05]  /*0580*/  IADD3 R21, PT, PT, R19, R24, RZ ;  /* 0x0000001813157210 */ /* 0x000fca0007ffe0ff */
[----:B------:R-:W-:-:S05]  /*0590*/  IMAD R21, R22, 0x2, R21 ;  /* 0x0000000216157824 */ /* 0x000fca00078e0215 */
[----:B--2---:R1:W-:Y:S01]  /*05a0*/  STS.U16 [R21], R20 ;  /* 0x0000001415007388 */ /* 0x0043e20000000400 */
[----:B------:R-:W-:Y:S05]  /*05b0*/  @!P0 BRA `(.L_x_31) ;  /* 0x0000000000708947 */ /* 0x000fea0003800000 */
[----:B-1----:R-:W-:-:S04]  /*05c0*/  LEA R21, R5, R4, 0x3 ;  /* 0x0000000405157211 */ /* 0x002fc800078e18ff */
[----:B------:R-:W-:-:S04]  /*05d0*/  ISETP.GE.U32.AND P0, PT, R21, R14, PT ;  /* 0x0000000e1500720c */ /* 0x000fc80003f06070 */
[----:B------:R-:W-:-:S13]  /*05e0*/  ISETP.LT.U32.AND P0, PT, R3, R15, !P0 ;  /* 0x0000000f0300720c */ /* 0x000fda0004701070 */
[----:B------:R-:W0:Y:S01]  /*05f0*/  @P0 LDC.64 R12, c[0x0][0x388] ;  /* 0x0000e200ff0c0b82 */ /* 0x000e220000000a00 */
[----:B------:R-:W-:Y:S01]  /*0600*/  @P0 IMAD R21, R3, R14, R21 ;  /* 0x0000000e03150224 */ /* 0x000fe200078e0215 */
[----:B------:R-:W-:-:S03]  /*0610*/  @!P0 PRMT R20, RZ, 0x7610, R20 ;  /* 0x00007610ff148816 */ /* 0x000fc60000000014 */
[----:B0-----:R-:W-:-:S05]  /*0620*/  @P0 IMAD.WIDE.U32 R12, R21, 0x2, R12 ;  /* 0x00000002150c0825 */ /* 0x001fca00078e000c */
[----:B------:R-:W2:Y:S01]  /*0630*/  @P0 LDG.E.U16.CONSTANT R20, desc[UR8][R12.64] ;  /* 0x000000080c140981 */ /* 0x000ea2000c1e9500 */
[----:B------:R-:W-:Y:S01]  /*0640*/  IMAD.SHL.U32 R21, R25, 0x2, RZ ;  /* 0x0000000219157824 */ /* 0x000fe200078e00ff */
[----:B------:R-:W-:Y:S01]  /*0650*/  ISETP.NE.AND P0, PT, R0, 0x1, PT ;  /* 0x000000010000780c */ /* 0x000fe20003f05270 */
[----:B------:R-:W-:-:S03]  /*0660*/  IMAD.MOV.U32 R25, RZ, RZ, R9 ;  /* 0x000000ffff197224 */ /* 0x000fc600078e0009 */
[----:B------:R-:W-:-:S05]  /*0670*/  LOP3.LUT R22, R21, 0xfffffff0, RZ, 0xc0, !PT ;  /* 0xfffffff015167812 */ /* 0x000fca00078ec0ff */
[----:B------:R-:W-:-:S05]  /*0680*/  IMAD.IADD R19, R19, 0x1, R22 ;  /* 0x0000000113137824 */ /* 0x000fca00078e0216 */
[----:B------:R-:W-:-:S05]  /*0690*/  LEA R19, R4, R19, 0x1 ;  /* 0x0000001304137211 */ /* 0x000fca00078e08ff */
[----:B--2---:R2:W-:Y:S01]  /*06a0*/  STS.U16 [R19], R20 ;  /* 0x0000001413007388 */ /* 0x0045e20000000400 */
[----:B------:R-:W-:Y:S05]  /*06b0*/  @!P0 BRA `(.L_x_31) ;  /* 0x0000000000308947 */ /* 0x000fea0003800000 */
[C---:B------:R-:W-:Y:S02]  /*06c0*/  LOP3.LUT R12, R9.reuse, 0x7, RZ, 0xc0, !PT ;  /* 0x00000007090c7812 */ /* 0x040fe400078ec0ff */
[----:B------:R-:W-:-:S03]  /*06d0*/  IADD3 R25, PT, PT, R9, R10, RZ ;  /* 0x0000000a09197210 */ /* 0x000fc60007ffe0ff */
[----:B--2---:R-:W-:-:S05]  /*06e0*/  IMAD R19, R5, 0x8, R12 ;  /* 0x0000000805137824 */ /* 0x004fca00078e020c */
[----:B------:R-:W-:-:S04]  /*06f0*/  ISETP.GE.U32.AND P0, PT, R19, R14, PT ;  /* 0x0000000e1300720c */ /* 0x000fc80003f06070 */
[----:B------:R-:W-:-:S13]  /*0700*/  ISETP.LT.U32.AND P0, PT, R2, R15, !P0 ;  /* 0x0000000f0200720c */ /* 0x000fda0004701070 */
[----:B------:R3:W-:Y:S01]  /*0710*/  @!P0 STS.U16 [R8], RZ ;  /* 0x000000ff08008388 */ /* 0x0007e20000000400 */
[----:B------:R-:W-:Y:S05]  /*0720*/  @!P0 BRA `(.L_x_31) ;  /* 0x0000000000148947 */ /* 0x000fea0003800000 */
[----:B------:R-:W0:Y:S01]  /*0730*/  LDC.64 R12, c[0x0][0x388] ;  /* 0x0000e200ff0c7b82 */ /* 0x000e220000000a00 */
[----:B------:R-:W-:-:S04]  /*0740*/  IMAD R15, R2, R14, R19 ;  /* 0x0000000e020f7224 */ /* 0x000fc800078e0213 */
[----:B0-----:R-:W-:-:S06]  /*0750*/  IMAD.WIDE.U32 R12, R15, 0x2, R12 ;  /* 0x000000020f0c7825 */ /* 0x001fcc00078e000c */
[----:B------:R-:W2:Y:S04]  /*0760*/  LDG.E.U16.CONSTANT R13, desc[UR8][R12.64] ;  /* 0x000000080c0d7981 */ /* 0x000ea8000c1e9500 */
[----:B--2---:R4:W-:Y:S02]  /*0770*/  STS.U16 [R8], R13 ;  /* 0x0000000d08007388 */ /* 0x0049e40000000400 */
.L_x_31:
[----:B------:R-:W-:Y:S05]  /*0780*/  BSYNC.RECONVERGENT B0 ;  /* 0x0000000000007941 */ /* 0x000fea0003800200 */
.L_x_30:
[----:B------:R-:W-:Y:S01]  /*0790*/  ISETP.GE.U32.AND P4, PT, R6, 0x3, PT ;  /* 0x000000030600780c */ /* 0x000fe20003f86070 */
[----:B------:R-:W0:Y:S01]  /*07a0*/  LDCU UR7, c[0x0][0x3a8] ;  /* 0x00007500ff0777ac */ /* 0x000e220008000800 */
[----:B------:R-:W-:Y:S01]  /*07b0*/  BSSY.RECONVERGENT B0, `(.L_x_32) ;  /* 0x0000052000007945 */ /* 0x000fe20003800200 */
[----:B------:R-:W0:Y:S10]  /*07c0*/  LDCU UR10, c[0x0][0x3a0] ;  /* 0x00007400ff0a77ac */ /* 0x000e340008000800 */
[----:B------:R-:W-:Y:S05]  /*07d0*/  @!P4 BRA `(.L_x_33) ;  /* 0x00000004003cc947 */ /* 0x000fea0003800000 */
[C-C-:B0-----:R-:W-:Y:S02]  /*07e0*/  IMAD R23, R10.reuse, 0x2, R25.reuse ;  /* 0x000000020a177824 */ /* 0x141fe400078e0219 */
[----:B-1----:R-:W-:Y:S02]  /*07f0*/  IMAD R21, R10, 0x3, R25 ;  /* 0x000000030a157824 */ /* 0x002fe400078e0219 */
[----:B--2---:R-:W-:-:S07]  /*0800*/  IMAD.IADD R19, R25, 0x1, R10 ;  /* 0x0000000119137824 */ /* 0x004fce00078e020a */
.L_x_34:
[----:B------:R-:W-:Y:S02]  /*0810*/  LOP3.LUT R14, R25, 0x7, RZ, 0xc0, !PT ;  /* 0x00000007190e7812 */ /* 0x000fe400078ec0ff */
[----:B------:R-:W-:Y:S02]  /*0820*/  SHF.R.U32.HI R15, RZ, 0x3, R25 ;  /* 0x00000003ff0f7819 */ /* 0x000fe40000011619 */
[----:B------:R-:W-:-:S03]  /*0830*/  LEA R20, R5, R14, 0x3 ;  /* 0x0000000e05147211 */ /* 0x000fc600078e18ff */
[----:B------:R-:W-:Y:S01]  /*0840*/  VIADD R27, R15, UR4 ;  /* 0x000000040f1b7c36 */ /* 0x000fe20008000000 */
[----:B------:R-:W-:Y:S01]  /*0850*/  ISETP.GE.U32.AND P1, PT, R20, UR7, PT ;  /* 0x0000000714007c0c */ /* 0x000fe2000bf26070 */
[----:B------:R-:W0:Y:S03]  /*0860*/  S2UR UR6, SR_CgaCtaId ;  /* 0x00000000000679c3 */ /* 0x000e260000008800 */
[----:B------:R-:W-:Y:S01]  /*0870*/  ISETP.GE.U32.OR P1, PT, R27, UR10, P1 ;  /* 0x0000000a1b007c0c */ /* 0x000fe20008f26470 */
[----:B------:R-:W-:-:S12]  /*0880*/  UMOV UR5, 0x400 ;  /* 0x0000040000057882 */ /* 0x000fd80000000000 */
[----:B----4-:R-:W1:Y:S01]  /*0890*/  @!P1 LDC.64 R12, c[0x0][0x388] ;  /* 0x0000e200ff0c9b82 */ /* 0x010e620000000a00 */
[----:B------:R-:W-:Y:S01]  /*08a0*/  @!P1 IMAD R27, R27, UR7, R20 ;  /* 0x000000071b1b9c24 */ /* 0x000fe2000f8e0214 */
[----:B0-----:R-:W-:Y:S01]  /*08b0*/  ULEA UR5, UR6, UR5, 0x18 ;  /* 0x0000000506057291 */ /* 0x001fe2000f8ec0ff */
[----:B------:R-:W-:-:S05]  /*08c0*/  LOP3.LUT R22, R19, 0x7, RZ, 0xc0, !PT ;  /* 0x0000000713167812 */ /* 0x000fca00078ec0ff */
[----:B------:R-:W-:Y:S02]  /*08d0*/  @!P1 IMAD.U32 R20, RZ, RZ, UR5 ;  /* 0x00000005ff149e24 */ /* 0x000fe4000f8e00ff */
[----:B------:R-:W-:Y:S02]  /*08e0*/  IMAD R28, R5, 0x8, R22 ;  /* 0x00000008051c7824 */ /* 0x000fe400078e0216 */
[----:B-1----:R-:W-:Y:S01]  /*08f0*/  @!P1 IMAD.WIDE.U32 R12, R27, 0x2, R12 ;  /* 0x000000021b0c9825 */ /* 0x002fe200078e000c */
[----:B------:R-:W-:Y:S02]  /*0900*/  @!P1 LEA R27, R15, R20, 0x4 ;  /* 0x000000140f1b9211 */ /* 0x000fe400078e20ff */
[----:B------:R-:W-:Y:S02]  /*0910*/  ISETP.GE.U32.AND P0, PT, R28, UR7, PT ;  /* 0x000000071c007c0c */ /* 0x000fe4000bf06070 */
[----:B------:R0:W2:Y:S01]  /*0920*/  @!P1 LDG.E.U16.CONSTANT R29, desc[UR8][R12.64] ;  /* 0x000000080c1d9981 */ /* 0x0000a2000c1e9500 */
[----:B------:R-:W-:Y:S01]  /*0930*/  @!P1 IMAD R24, R14, 0x2, R27 ;  /* 0x000000020e189824 */ /* 0x000fe200078e021b */
[----:B------:R-:W-:-:S04]  /*0940*/  SHF.R.U32.HI R27, RZ, 0x3, R19 ;  /* 0x00000003ff1b7819 */ /* 0x000fc80000011613 */
[----:B------:R-:W-:-:S04]  /*0950*/  IADD3 R26, PT, PT, R27, UR4, RZ ;  /* 0x000000041b1a7c10 */ /* 0x000fc8000fffe0ff */
[----:B------:R-:W-:-:S13]  /*0960*/  ISETP.LT.U32.AND P0, PT, R26, UR10, !P0 ;  /* 0x0000000a1a007c0c */ /* 0x000fda000c701070 */
[----:B0-----:R-:W0:Y:S01]  /*0970*/  @P0 LDC.64 R12, c[0x0][0x388] ;  /* 0x0000e200ff0c0b82 */ /* 0x001e220000000a00 */
[----:B------:R-:W-:-:S04]  /*0980*/  @P0 IMAD R26, R26, UR7, R28 ;  /* 0x000000071a1a0c24 */ /* 0x000fc8000f8e021c */
[----:B0-----:R-:W-:-:S05]  /*0990*/  @P0 IMAD.WIDE.U32 R12, R26, 0x2, R12 ;  /* 0x000000021a0c0825 */ /* 0x001fca00078e000c */
[----:B------:R0:W4:Y:S01]  /*09a0*/  @P0 LDG.E.U16.CONSTANT R26, desc[UR8][R12.64] ;  /* 0x000000080c1a0981 */ /* 0x000122000c1e9500 */
[----:B------:R-:W-:-:S04]  /*09b0*/  @P1 IMAD.U32 R20, RZ, RZ, UR5 ;  /* 0x00000005ff141e24 */ /* 0x000fc8000f8e00ff */
[--C-:B------:R-:W-:Y:S01]  /*09c0*/  @P1 IMAD R15, R15, 0x10, R20.reuse ;  /* 0x000000100f0f1824 */ /* 0x100fe200078e0214 */
[----:B--2---:R1:W-:Y:S04]  /*09d0*/  @!P1 STS.U16 [R24], R29 ;  /* 0x0000001d18009388 */ /* 0x0043e80000000400 */
[----:B------:R-:W-:Y:S01]  /*09e0*/  @P1 LEA R24, R14, R15, 0x1 ;  /* 0x0000000f0e181211 */ /* 0x000fe200078e08ff */
[--C-:B------:R-:W-:Y:S01]  /*09f0*/  @!P0 IMAD R15, R27, 0x10, R20.reuse ;  /* 0x000000101b0f8824 */ /* 0x100fe200078e0214 */
[----:B------:R-:W-:Y:S01]  /*0a00*/  LOP3.LUT R14, R23, 0x7, RZ, 0xc0, !PT ;  /* 0x00000007170e7812 */ /* 0x000fe200078ec0ff */
[----:B-1----:R-:W-:-:S03]  /*0a10*/  @P0 IMAD R29, R27, 0x10, R20 ;  /* 0x000000101b1d0824 */ /* 0x002fc600078e0214 */
[C---:B------:R-:W-:Y:S01]  /*0a20*/  @!P0 LEA R27, R22.reuse, R15, 0x1 ;  /* 0x0000000f161b8211 */ /* 0x040fe200078e08ff */
[----:B------:R-:W-:Y:S01]  /*0a30*/  @P0 IMAD R22, R22, 0x2, R29 ;  /* 0x0000000216160824 */ /* 0x000fe200078e021d */
[----:B------:R-:W-:Y:S01]  /*0a40*/  SHF.R.U32.HI R15, RZ, 0x3, R23 ;  /* 0x00000003ff0f7819 */ /* 0x000fe20000011617 */
[----:B------:R-:W-:Y:S01]  /*0a50*/  IMAD R29, R5, 0x8, R14 ;  /* 0x00000008051d7824 */ /* 0x000fe200078e020e */
[----:B------:R1:W-:Y:S02]  /*0a60*/  @P1 STS.U16 [R24], RZ ;  /* 0x000000ff18001388 */ /* 0x0003e40000000400 */
[----:B------:R-:W-:Y:S02]  /*0a70*/  IADD3 R28, PT, PT, R15, UR4, RZ ;  /* 0x000000040f1c7c10 */ /* 0x000fe4000fffe0ff */
[----:B------:R-:W-:-:S04]  /*0a80*/  ISETP.GE.U32.AND P1, PT, R29, UR7, PT ;  /* 0x000000071d007c0c */ /* 0x000fc8000bf26070 */
[C---:B------:R-:W-:Y:S02]  /*0a90*/  ISETP.LT.U32.AND P1, PT, R28.reuse, UR10, !P1 ;  /* 0x0000000a1c007c0c */ /* 0x040fe4000cf21070 */
[----:B-1----:R-:W-:Y:S01]  /*0aa0*/  LOP3.LUT R24, R21, 0x7, RZ, 0xc0, !PT ;  /* 0x0000000715187812 */ /* 0x002fe200078ec0ff */
[----:B------:R1:W-:Y:S10]  /*0ab0*/  @!P0 STS.U16 [R27], RZ ;  /* 0x000000ff1b008388 */ /* 0x0003f40000000400 */
[----:B------:R-:W-:Y:S01]  /*0ac0*/  @P1 IMAD R28, R28, UR7, R29 ;  /* 0x000000071c1c1c24 */ /* 0x000fe2000f8e021d */
[----:B0-----:R-:W0:Y:S01]  /*0ad0*/  @P1 LDC.64 R12, c[0x0][0x388] ;  /* 0x0000e200ff0c1b82 */ /* 0x001e220000000a00 */
[----:B------:R-:W-:-:S02]  /*0ae0*/  @!P1 IMAD R29, R15, 0x10, R20 ;  /* 0x000000100f1d9824 */ /* 0x000fc400078e0214 */
[----:B------:R-:W-:Y:S01]  /*0af0*/  @P1 IMAD R15, R15, 0x10, R20 ;  /* 0x000000100f0f1824 */ /* 0x000fe200078e0214 */
[----:B-1----:R-:W-:Y:S01]  /*0b00*/  SHF.R.U32.HI R27, RZ, 0x3, R21 ;  /* 0x00000003ff1b7819 */ /* 0x002fe20000011615 */
[----:B----4-:R1:W-:Y:S02]  /*0b10*/  @P0 STS.U16 [R22], R26 ;  /* 0x0000001a16000388 */ /* 0x0103e40000000400 */
[----:B-1----:R-:W-:Y:S02]  /*0b20*/  @P1 IMAD R22, R14, 0x2, R15 ;  /* 0x000000020e161824 */ /* 0x002fe400078e020f */
[----:B------:R-:W-:Y:S01]  /*0b30*/  IMAD R15, R5, 0x8, R24 ;  /* 0x00000008050f7824 */ /* 0x000fe200078e0218 */
[----:B------:R-:W-:-:S04]  /*0b40*/  IADD3 R26, PT, PT, R27, UR4, RZ ;  /* 0x000000041b1a7c10 */ /* 0x000fc8000fffe0ff */
[----:B------:R-:W-:-:S04]  /*0b50*/  ISETP.GE.U32.AND P0, PT, R15, UR7, PT ;  /* 0x000000070f007c0c */ /* 0x000fc8000bf06070 */
[----:B------:R-:W-:Y:S02]  /*0b60*/  ISETP.LT.U32.AND P0, PT, R26, UR10, !P0 ;  /* 0x0000000a1a007c0c */ /* 0x000fe4000c701070 */
[----:B------:R-:W-:-:S11]  /*0b70*/  @!P1 LEA R29, R14, R29, 0x1 ;  /* 0x0000001d0e1d9211 */ /* 0x000fd600078e08ff */
[----:B------:R-:W-:Y:S02]  /*0b80*/  @P0 IMAD R26, R26, UR7, R15 ;  /* 0x000000071a1a0c24 */ /* 0x000fe4000f8e020f */
[----:B------:R-:W1:Y:S01]  /*0b90*/  @P0 LDC.64 R14, c[0x0][0x388] ;  /* 0x0000e200ff0e0b82 */ /* 0x000e620000000a00 */
[----:B0-----:R-:W-:-:S06]  /*0ba0*/  @P1 IMAD.WIDE.U32 R12, R28, 0x2, R12 ;  /* 0x000000021c0c1825 */ /* 0x001fcc00078e000c */
[----:B------:R-:W2:Y:S01]  /*0bb0*/  @P1 LDG.E.U16.CONSTANT R13, desc[UR8][R12.64] ;  /* 0x000000080c0d1981 */ /* 0x000ea2000c1e9500 */
[----:B-1----:R-:W-:-:S06]  /*0bc0*/  @P0 IMAD.WIDE.U32 R14, R26, 0x2, R14 ;  /* 0x000000021a0e0825 */ /* 0x002fcc00078e000e */
[----:B------:R-:W4:Y:S04]  /*0bd0*/  @P0 LDG.E.U16.CONSTANT R14, desc[UR8][R14.64] ;  /* 0x000000080e0e0981 */ /* 0x000f28000c1e9500 */
[----:B------:R0:W-:Y:S01]  /*0be0*/  @!P1 STS.U16 [R29], RZ ;  /* 0x000000ff1d009388 */ /* 0x0001e20000000400 */
[----:B------:R-:W-:Y:S01]  /*0bf0*/  IADD3 R25, PT, PT, R10, R25, R10 ;  /* 0x000000190a197210 */ /* 0x000fe20007ffe00a */
[C-C-:B0-----:R-:W-:Y:S02]  /*0c00*/  @!P0 IMAD R29, R27.reuse, 0x10, R20.reuse ;  /* 0x000000101b1d8824 */ /* 0x141fe400078e0214 */
[----:B------:R-:W-:-:S03]  /*0c10*/  @P0 IMAD R27, R27, 0x10, R20 ;  /* 0x000000101b1b0824 */ /* 0x000fc600078e0214 */
[C---:B------:R-:W-:Y:S01]  /*0c20*/  @!P0 LEA R29, R24.reuse, R29, 0x1 ;  /* 0x0000001d181d8211 */ /* 0x040fe200078e08ff */
[----:B------:R-:W-:Y:S01]  /*0c30*/  @P0 IMAD R27, R24, 0x2, R27 ;  /* 0x00000002181b0824 */ /* 0x000fe200078e021b */
[C---:B------:R-:W-:Y:S01]  /*0c40*/  IADD3 R25, PT, PT, R10.reuse, R25, R10 ;  /* 0x000000190a197210 */ /* 0x040fe20007ffe00a */
[C---:B------:R-:W-:Y:S01]  /*0c50*/  IMAD R19, R10.reuse, 0x4, R19 ;  /* 0x000000040a137824 */ /* 0x040fe200078e0213 */
[C---:B------:R-:W-:Y:S01]  /*0c60*/  LEA R23, R10.reuse, R23, 0x2 ;  /* 0x000000170a177211 */ /* 0x040fe200078e10ff */
[----:B------:R-:W-:Y:S01]  /*0c70*/  IMAD R21, R10, 0x4, R21 ;  /* 0x000000040a157824 */ /* 0x000fe200078e0215 */
[----:B--2---:R0:W-:Y:S04]  /*0c80*/  @P1 STS.U16 [R22], R13 ;  /* 0x0000000d16001388 */ /* 0x0041e80000000400 */
[----:B------:R0:W-:Y:S04]  /*0c90*/  @!P0 STS.U16 [R29], RZ ;  /* 0x000000ff1d008388 */ /* 0x0001e80000000400 */
[----:B----4-:R0:W-:Y:S01]  /*0ca0*/  @P0 STS.U16 [R27], R14 ;  /* 0x0000000e1b000388 */ /* 0x0101e20000000400 */
[----:B------:R-:W-:-:S13]  /*0cb0*/  ISETP.GE.U32.AND P0, PT, R25, 0x400, PT ;  /* 0x000004001900780c */ /* 0x000fda0003f06070 */
[----:B0-----:R-:W-:Y:S05]  /*0cc0*/  @!P0 BRA `(.L_x_34) ;  /* 0xfffffff800d08947 */ /* 0x001fea000383ffff */
.L_x_33:
[----:B0-----:R-:W-:Y:S05]  /*0cd0*/  BSYNC.RECONVERGENT B0 ;  /* 0x0000000000007941 */ /* 0x001fea0003800200 */
.L_x_32:
[----:B--2---:R-:W0:Y:S01]  /*0ce0*/  S2R R19, SR_TID.X ;  /* 0x0000000000137919 */ /* 0x004e220000002100 */
[----:B------:R-:W-:Y:S01]  /*0cf0*/  BSSY.RECONVERGENT B0, `(.L_x_35) ;  /* 0x000003d000007945 */ /* 0x000fe20003800200 */
[----:B0-----:R-:W-:-:S03]  /*0d00*/  IMAD.MOV.U32 R25, RZ, RZ, R19 ;  /* 0x000000ffff197224 */ /* 0x001fc600078e0013 */
[----:B------:R-:W-:Y:S05]  /*0d10*/  @!P3 BRA `(.L_x_36) ;  /* 0x0000000000e8b947 */ /* 0x000fea0003800000 */
[----:B------:R-:W0:Y:S01]  /*0d20*/  LDC R14, c[0x0][0x3a8] ;  /* 0x0000ea00ff0e7b82 */ /* 0x000e220000000800 */
[----:B-1----:R-:W-:-:S04]  /*0d30*/  SHF.R.U32.HI R20, RZ, 0x7, R19 ;  /* 0x00000007ff147819 */ /* 0x002fc80000011613 */
[----:B------:R-:W-:-:S04]  /*0d40*/  LEA R15, R5, R20, 0x3 ;  /* 0x00000014050f7211 */ /* 0x000fc800078e18ff */
[----:B0-----:R-:W-:-:S13]  /*0d50*/  ISETP.LT.U32.AND P0, PT, R15, R14, !P2 ;  /* 0x0000000e0f00720c */ /* 0x001fda0005701070 */
[----:B------:R-:W0:Y:S01]  /*0d60*/  @P0 LDC R23, c[0x0][0x3a4] ;  /* 0x0000e900ff170b82 */ /* 0x000e220000000800 */
[----:B------:R-:W-:-:S05]  /*0d70*/  @P0 LOP3.LUT R21, R19, 0x7f, RZ, 0xc0, !PT ;  /* 0x0000007f13150812 */ /* 0x000fca00078ec0ff */
[--C-:B------:R-:W-:Y:S01]  /*0d80*/  @P0 IMAD.IADD R22, R18, 0x1, R21.reuse ;  /* 0x0000000112160824 */ /* 0x100fe200078e0215 */
[----:B------:R-:W-:Y:S01]  /*0d90*/  @!P0 PRMT R21, RZ, 0x7610, R21 ;  /* 0x00007610ff158816 */ /* 0x000fe20000000015 */
[----:B----4-:R-:W1:Y:S02]  /*0da0*/  @P0 LDC.64 R12, c[0x0][0x390] ;  /* 0x0000e400ff0c0b82 */ /* 0x010e640000000a00 */
[----:B0-----:R-:W-:-:S04]  /*0db0*/  @P0 IMAD R15, R15, R23, R22 ;  /* 0x000000170f0f0224 */ /* 0x001fc800078e0216 */
[----:B-1----:R-:W-:-:S05]  /*0dc0*/  @P0 IMAD.WIDE.U32 R12, R15, 0x2, R12 ;  /* 0x000000020f0c0825 */ /* 0x002fca00078e000c */
[----:B------:R-:W2:Y:S01]  /*0dd0*/  @P0 LDG.E.U16.CONSTANT R21, desc[UR8][R12.64] ;  /* 0x000000080c150981 */ /* 0x000ea2000c1e9500 */
[----:B------:R-:W-:Y:S02]  /*0de0*/  MOV R15, 0x400 ;  /* 0x00000400000f7802 */ /* 0x000fe40000000f00 */
[----:B------:R-:W-:Y:S01]  /*0df0*/  SHF.L.U32 R23, R19, 0x1, RZ ;  /* 0x0000000113177819 */ /* 0x000fe200000006ff */
[----:B------:R-:W0:Y:S01]  /*0e00*/  S2R R22, SR_CgaCtaId ;  /* 0x0000000000167919 */ /* 0x000e220000008800 */
[----:B------:R-:W-:Y:S01]  /*0e10*/  ISETP.NE.AND P0, PT, R0, RZ, PT ;  /* 0x000000ff0000720c */ /* 0x000fe20003f05270 */
[----:B------:R-:W-:Y:S01]  /*0e20*/  VIADD R15, R15, 0x800 ;  /* 0x000008000f0f7836 */ /* 0x000fe20000000000 */
[----:B------:R-:W-:Y:S02]  /*0e30*/  LOP3.LUT R23, R23, 0xfe, RZ, 0xc0, !PT ;  /* 0x000000fe17177812 */ /* 0x000fe400078ec0ff */
[----:B------:R-:W-:Y:S02]  /*0e40*/  IADD3 R25, PT, PT, R19, R10, RZ ;  /* 0x0000000a13197210 */ /* 0x000fe40007ffe0ff */
[----:B0-----:R-:W-:-:S05]  /*0e50*/  LEA R15, R22, R15, 0x18 ;  /* 0x0000000f160f7211 */ /* 0x001fca00078ec0ff */
[----:B------:R-:W-:-:S04]  /*0e60*/  IMAD R20, R20, 0x100, R15 ;  /* 0x0000010014147824 */ /* 0x000fc800078e020f */
[----:B------:R-:W-:-:S05]  /*0e70*/  IMAD.IADD R20, R20, 0x1, R23 ;  /* 0x0000000114147824 */ /* 0x000fca00078e0217 */
[----:B--2---:R0:W-:Y:S01]  /*0e80*/  STS.U16 [R20], R21 ;  /* 0x0000001514007388 */ /* 0x0041e20000000400 */
[----:B------:R-:W-:Y:S05]  /*0e90*/  @!P0 BRA `(.L_x_36) ;  /* 0x0000000000888947 */ /* 0x000fea0003800000 */
[----:B0-----:R-:W0:Y:S01]  /*0ea0*/  LDC R20, c[0x0][0x3a4] ;  /* 0x0000e900ff147b82 */ /* 0x001e220000000800 */
[----:B------:R-:W-:Y:S02]  /*0eb0*/  LOP3.LUT R13, R25, 0x7f, RZ, 0xc0, !PT ;  /* 0x0000007f190d7812 */ /* 0x000fe400078ec0ff */
[----:B------:R-:W-:-:S03]  /*0ec0*/  SHF.R.U32.HI R22, RZ, 0x7, R25 ;  /* 0x00000007ff167819 */ /* 0x000fc60000011619 */
[----:B------:R-:W-:Y:S02]  /*0ed0*/  IMAD.IADD R21, R18, 0x1, R13 ;  /* 0x0000000112157824 */ /* 0x000fe400078e020d */
[----:B------:R-:W-:-:S03]  /*0ee0*/  IMAD R23, R5, 0x8, R22 ;  /* 0x0000000805177824 */ /* 0x000fc600078e0216 */
[----:B0-----:R-:W-:-:S04]  /*0ef0*/  ISETP.GE.U32.AND P0, PT, R21, R20, PT ;  /* 0x000000141500720c */ /* 0x001fc80003f06070 */
[----:B------:R-:W-:-:S13]  /*0f00*/  ISETP.LT.U32.AND P0, PT, R23, R14, !P0 ;  /* 0x0000000e1700720c */ /* 0x000fda0004701070 */
[----:B------:R-:W0:Y:S01]  /*0f10*/  @P0 LDC.64 R12, c[0x0][0x390] ;  /* 0x0000e400ff0c0b82 */ /* 0x000e220000000a00 */
[--C-:B------:R-:W-:Y:S01]  /*0f20*/  @P0 IMAD R23, R23, R20, R21.reuse ;  /* 0x0000001417170224 */ /* 0x100fe200078e0215 */
[----:B------:R-:W-:-:S03]  /*0f30*/  @!P0 PRMT R21, RZ, 0x7610, R21 ;  /* 0x00007610ff158816 */ /* 0x000fc60000000015 */
[----:B0-----:R-:W-:-:S05]  /*0f40*/  @P0 IMAD.WIDE.U32 R12, R23, 0x2, R12 ;  /* 0x00000002170c0825 */ /* 0x001fca00078e000c */
[----:B------:R-:W2:Y:S01]  /*0f50*/  @P0 LDG.E.U16.CONSTANT R21, desc[UR8][R12.64] ;  /* 0x000000080c150981 */ /* 0x000ea2000c1e9500 */
[----:B------:R-:W-:Y:S01]  /*0f60*/  SHF.L.U32 R23, R25, 0x1, RZ ;  /* 0x0000000119177819 */ /* 0x000fe200000006ff */
[----:B------:R-:W-:Y:S01]  /*0f70*/  IMAD R15, R22, 0x100, R15 ;  /* 0x00000100160f7824 */ /* 0x000fe200078e020f */
[----:B------:R-:W-:Y:S02]  /*0f80*/  ISETP.NE.AND P0, PT, R0, 0x1, PT ;  /* 0x000000010000780c */ /* 0x000fe40003f05270 */
[----:B------:R-:W-:Y:S02]  /*0f90*/  LOP3.LUT R22, R23, 0xfe, RZ, 0xc0, !PT ;  /* 0x000000fe17167812 */ /* 0x000fe400078ec0ff */
[----:B------:R-:W-:-:S03]  /*0fa0*/  MOV R25, R9 ;  /* 0x0000000900197202 */ /* 0x000fc60000000f00 */
[----:B------:R-:W-:-:S05]  /*0fb0*/  IMAD.IADD R22, R15, 0x1, R22 ;  /* 0x000000010f167824 */ /* 0x000fca00078e0216 */
[----:B--2---:R2:W-:Y:S01]  /*0fc0*/  STS.U16 [R22], R21 ;  /* 0x0000001516007388 */ /* 0x0045e20000000400 */
[----:B------:R-:W-:Y:S05]  /*0fd0*/  @!P0 BRA `(.L_x_36) ;  /* 0x0000000000388947 */ /* 0x000fea0003800000 */
[C---:B------:R-:W-:Y:S02]  /*0fe0*/  LOP3.LUT R13, R9.reuse, 0x7f, RZ, 0xc0, !PT ;  /* 0x0000007f090d7812 */ /* 0x040fe400078ec0ff */
[----:B------:R-:W-:Y:S02]  /*0ff0*/  SHF.R.U32.HI R12, RZ, 0x7, R9 ;  /* 0x00000007ff0c7819 */ /* 0x000fe40000011609 */
[----:B------:R-:W-:Y:S01]  /*1000*/  IADD3 R25, PT, PT, R9, R10, RZ ;  /* 0x0000000a09197210 */ /* 0x000fe20007ffe0ff */
[----:B------:R-:W-:Y:S02]  /*1010*/  IMAD.IADD R15, R18, 0x1, R13 ;  /* 0x00000001120f7824 */ /* 0x000fe400078e020d */
[----:B--2---:R-:W-:-:S03]  /*1020*/  IMAD R21, R5, 0x8, R12 ;  /* 0x0000000805157824 */ /* 0x004fc600078e020c */
[----:B------:R-:W-:-:S04]  /*1030*/  ISETP.GE.U32.AND P0, PT, R15, R20, PT ;  /* 0x000000140f00720c */ /* 0x000fc80003f06070 */
[----:B------:R-:W-:-:S13]  /*1040*/  ISETP.LT.U32.AND P0, PT, R21, R14, !P0 ;  /* 0x0000000e1500720c */ /* 0x000fda0004701070 */
[----:B------:R0:W-:Y:S01]  /*1050*/  @!P0 STS.U16 [R7], RZ ;  /* 0x000000ff07008388 */ /* 0x0001e20000000400 */
[----:B------:R-:W-:Y:S05]  /*1060*/  @!P0 BRA `(.L_x_36) ;  /* 0x0000000000148947 */ /* 0x000fea0003800000 */
[----:B------:R-:W1:Y:S01]  /*1070*/  LDC.64 R12, c[0x0][0x390] ;  /* 0x0000e400ff0c7b82 */ /* 0x000e620000000a00 */
[----:B------:R-:W-:-:S04]  /*1080*/  IMAD R15, R21, R20, R15 ;  /* 0x00000014150f7224 */ /* 0x000fc800078e020f */
[----:B-1----:R-:W-:-:S06]  /*1090*/  IMAD.WIDE.U32 R12, R15, 0x2, R12 ;  /* 0x000000020f0c7825 */ /* 0x002fcc00078e000c */
[----:B------:R-:W2:Y:S04]  /*10a0*/  LDG.E.U16.CONSTANT R12, desc[UR8][R12.64] ;  /* 0x000000080c0c7981 */ /* 0x000ea8000c1e9500 */
[----:B--2---:R1:W-:Y:S02]  /*10b0*/  STS.U16 [R7], R12 ;  /* 0x0000000c07007388 */ /* 0x0043e40000000400 */
.L_x_36:
[----:B------:R-:W-:Y:S05]  /*10c0*/  BSYNC.RECONVERGENT B0 ;  /* 0x0000000000007941 */ /* 0x000fea0003800200 */
.L_x_35:
[----:B------:R-:W0:Y:S01]  /*10d0*/  LDCU UR10, c[0x0][0x3a8] ;  /* 0x00007500ff0a77ac */ /* 0x000e220008000800 */
[----:B------:R-:W-:Y:S01]  /*10e0*/  BSSY.RECONVERGENT B0, `(.L_x_37) ;  /* 0x000004f000007945 */ /* 0x000fe20003800200 */
[----:B------:R-:W0:Y:S03]  /*10f0*/  LDCU UR7, c[0x0][0x3a4] ;  /* 0x00007480ff0777ac */ /* 0x000e260008000800 */
[----:B------:R-:W-:Y:S05]  /*1100*/  @!P4 BRA `(.L_x_38) ;  /* 0x000000040030c947 */ /* 0x000fea0003800000 */
.L_x_39:
[----:B------:R-:W-:Y:S02]  /*1110*/  LOP3.LUT R23, R25, 0x7f, RZ, 0xc0, !PT ;  /* 0x0000007f19177812 */ /* 0x000fe400078ec0ff */
[----:B--2---:R-:W-:Y:S02]  /*1120*/  SHF.R.U32.HI R22, RZ, 0x7, R25 ;  /* 0x00000007ff167819 */ /* 0x004fe40000011619 */
[----:B------:R-:W-:Y:S01]  /*1130*/  IADD3 R25, PT, PT, R10, R25, RZ ;  /* 0x000000190a197210 */ /* 0x000fe20007ffe0ff */
[----:B------:R-:W-:Y:S02]  /*1140*/  IMAD.IADD R14, R18, 0x1, R23 ;  /* 0x00000001120e7824 */ /* 0x000fe400078e0217 */
[----:B------:R-:W-:Y:S01]  /*1150*/  IMAD R15, R5, 0x8, R22 ;  /* 0x00000008050f7824 */ /* 0x000fe200078e0216 */
[----:B01----:R-:W-:Y:S02]  /*1160*/  LOP3.LUT R21, R25, 0x7f, RZ, 0xc0, !PT ;  /* 0x0000007f19157812 */ /* 0x003fe400078ec0ff */
[----:B------:R-:W-:-:S02]  /*1170*/  ISETP.GE.U32.AND P0, PT, R14, UR7, PT ;  /* 0x000000070e007c0c */ /* 0x000fc4000bf06070 */
[----:B------:R-:W-:Y:S01]  /*1180*/  SHF.R.U32.HI R20, RZ, 0x7, R25 ;  /* 0x00000007ff147819 */ /* 0x000fe20000011619 */
[----:B------:R-:W-:Y:S01]  /*1190*/  IMAD.IADD R27, R18, 0x1, R21 ;  /* 0x00000001121b7824 */ /* 0x000fe200078e0215 */
[----:B------:R-:W-:-:S03]  /*11a0*/  ISETP.GE.U32.OR P0, PT, R15, UR10, P0 ;  /* 0x0000000a0f007c0c */ /* 0x000fc60008706470 */
[----:B------:R-:W-:Y:S01]  /*11b0*/  IMAD R24, R5, 0x8, R20 ;  /* 0x0000000805187824 */ /* 0x000fe200078e0214 */
[----:B------:R-:W-:-:S04]  /*11c0*/  ISETP.GE.U32.AND P3, PT, R27, UR7, PT ;  /* 0x000000071b007c0c */ /* 0x000fc8000bf66070 */
[----:B------:R-:W-:-:S05]  /*11d0*/  ISETP.LT.U32.AND P3, PT, R24, UR10, !P3 ;  /* 0x0000000a18007c0c */ /* 0x000fca000df61070 */
[----:B----4-:R-:W0:Y:S01]  /*11e0*/  @!P0 LDC.64 R12, c[0x0][0x390] ;  /* 0x0000e400ff0c8b82 */ /* 0x010e220000000a00 */
[----:B------:R-:W-:-:S04]  /*11f0*/  @!P0 IMAD R15, R15, UR7, R14 ;  /* 0x000000070f0f8c24 */ /* 0x000fc8000f8e020e */
[----:B0-----:R-:W-:-:S03]  /*1200*/  @!P0 IMAD.WIDE.U32 R14, R15, 0x2, R12 ;  /* 0x000000020f0e8825 */ /* 0x001fc600078e000c */
[----:B------:R-:W0:Y:S01]  /*1210*/  @P3 LDC.64 R12, c[0x0][0x390] ;  /* 0x0000e400ff0c3b82 */ /* 0x000e220000000a00 */
[----:B------:R-:W-:Y:S02]  /*1220*/  @P3 IMAD R27, R24, UR7, R27 ;  /* 0x00000007181b3c24 */ /* 0x000fe4000f8e021b */
[----:B------:R1:W2:Y:S02]  /*1230*/  @!P0 LDG.E.U16.CONSTANT R14, desc[UR8][R14.64] ;  /* 0x000000080e0e8981 */ /* 0x0002a4000c1e9500 */
[----:B0-----:R-:W-:-:S05]  /*1240*/  @P3 IMAD.WIDE.U32 R12, R27, 0x2, R12 ;  /* 0x000000021b0c3825 */ /* 0x001fca00078e000c */
[----:B------:R0:W4:Y:S01]  /*1250*/  @P3 LDG.E.U16.CONSTANT R26, desc[UR8][R12.64] ;  /* 0x000000080c1a3981 */ /* 0x000122000c1e9500 */
[----:B------:R-:W5:Y:S01]  /*1260*/  S2UR UR6, SR_CgaCtaId ;  /* 0x00000000000679c3 */ /* 0x000f620000008800 */
[----:B------:R-:W-:Y:S01]  /*1270*/  UMOV UR5, 0x400 ;  /* 0x0000040000057882 */ /* 0x000fe20000000000 */
[----:B-1----:R-:W-:Y:S01]  /*1280*/  IMAD.IADD R15, R25, 0x1, R10 ;  /* 0x00000001190f7824 */ /* 0x002fe200078e020a */
[----:B------:R-:W-:-:S04]  /*1290*/  UIADD3 UR5, UPT, UPT, UR5, 0x800, URZ ;  /* 0x0000080005057890 */ /* 0x000fc8000fffe0ff */
[----:B------:R-:W-:-:S05]  /*12a0*/  LOP3.LUT R25, R15, 0x7f, RZ, 0xc0, !PT ;  /* 0x0000007f0f197812 */ /* 0x000fca00078ec0ff */
[----:B0-----:R-:W-:-:S05]  /*12b0*/  IMAD.IADD R12, R18, 0x1, R25 ;  /* 0x00000001120c7824 */ /* 0x001fca00078e0219 */
[----:B------:R-:W-:Y:S01]  /*12c0*/  ISETP.GE.U32.AND P1, PT, R12, UR7, PT ;  /* 0x000000070c007c0c */ /* 0x000fe2000bf26070 */
[----:B-----5:R-:W-:-:S06]  /*12d0*/  ULEA UR5, UR6, UR5, 0x18 ;  /* 0x0000000506057291 */ /* 0x020fcc000f8ec0ff */
[----:B------:R-:W-:-:S05]  /*12e0*/  @!P0 MOV R27, UR5 ;  /* 0x00000005001b8c02 */ /* 0x000fca0008000f00 */
[----:B------:R-:W-:Y:S02]  /*12f0*/  @!P0 IMAD R24, R22, 0x100, R27 ;  /* 0x0000010016188824 */ /* 0x000fe400078e021b */
[----:B------:R-:W-:-:S03]  /*1300*/  @P0 IMAD.U32 R27, RZ, RZ, UR5 ;  /* 0x00000005ff1b0e24 */ /* 0x000fc6000f8e00ff */
[----:B------:R-:W-:Y:S01]  /*1310*/  @!P0 LEA R29, R23, R24, 0x1 ;  /* 0x00000018171d8211 */ /* 0x000fe200078e08ff */
[----:B------:R-:W-:Y:S01]  /*1320*/  @P0 IMAD R22, R22, 0x100, R27 ;  /* 0x0000010016160824 */ /* 0x000fe200078e021b */
[----:B------:R-:W-:Y:S02]  /*1330*/  SHF.R.U32.HI R24, RZ, 0x7, R15 ;  /* 0x00000007ff187819 */ /* 0x000fe4000001160f */
[C---:B------:R-:W-:Y:S01]  /*1340*/  @!P3 LEA R28, R20.reuse, R27, 0x8 ;  /* 0x0000001b141cb211 */ /* 0x040fe200078e40ff */
[----:B------:R-:W-:Y:S01]  /*1350*/  @P3 IMAD R20, R20, 0x100, R27 ;  /* 0x0000010014143824 */ /* 0x000fe200078e021b */
[----:B------:R-:W-:Y:S01]  /*1360*/  LEA R13, R5, R24, 0x3 ;  /* 0x00000018050d7211 */ /* 0x000fe200078e18ff */
[----:B------:R-:W-:Y:S02]  /*1370*/  @P0 IMAD R22, R23, 0x2, R22 ;  /* 0x0000000217160824 */ /* 0x000fe400078e0216 */
[----:B------:R-:W-:Y:S01]  /*1380*/  @!P3 IMAD R28, R21, 0x2, R28 ;  /* 0x00000002151cb824 */ /* 0x000fe200078e021c */
[----:B------:R-:W-:-:S02]  /*1390*/  ISETP.LT.U32.AND P1, PT, R13, UR10, !P1 ;  /* 0x0000000a0d007c0c */ /* 0x000fc4000cf21070 */
[----:B------:R-:W-:Y:S01]  /*13a0*/  @P3 LEA R20, R21, R20, 0x1 ;  /* 0x0000001415143211 */ /* 0x000fe200078e08ff */
[----:B------:R-:W-:-:S05]  /*13b0*/  IMAD.IADD R21, R15, 0x1, R10 ;  /* 0x000000010f157824 */ /* 0x000fca00078e020a */
[----:B------:R-:W-:-:S05]  /*13c0*/  LOP3.LUT R23, R21, 0x7f, RZ, 0xc0, !PT ;  /* 0x0000007f15177812 */ /* 0x000fca00078ec0ff */
[----:B------:R-:W-:Y:S02]  /*13d0*/  @P1 IMAD R13, R13, UR7, R12 ;  /* 0x000000070d0d1c24 */ /* 0x000fe4000f8e020c */
[----:B------:R-:W-:Y:S01]  /*13e0*/  IMAD.IADD R12, R18, 0x1, R23 ;  /* 0x00000001120c7824 */ /* 0x000fe200078e0217 */
[----:B--2---:R0:W-:Y:S04]  /*13f0*/  @!P0 STS.U16 [R29], R14 ;  /* 0x0000000e1d008388 */ /* 0x0041e80000000400 */
[----:B------:R-:W-:Y:S01]  /*1400*/  @P0 STS.U16 [R22], RZ ;  /* 0x000000ff16000388 */ /* 0x000fe20000000400 */
[----:B------:R-:W-:-:S03]  /*1410*/  ISETP.GE.U32.AND P0, PT, R12, UR7, PT ;  /* 0x000000070c007c0c */ /* 0x000fc6000bf06070 */
[----:B------:R-:W-:Y:S01]  /*1420*/  @!P3 STS.U16 [R28], RZ ;  /* 0x000000ff1c00b388 */ /* 0x000fe20000000400 */
[----:B0-----:R-:W0:Y:S03]  /*1430*/  @P1 LDC.64 R14, c[0x0][0x390] ;  /* 0x0000e400ff0e1b82 */ /* 0x001e260000000a00 */
[----:B----4-:R1:W-:Y:S01]  /*1440*/  @P3 STS.U16 [R20], R26 ;  /* 0x0000001a14003388 */ /* 0x0103e20000000400 */
[----:B0-----:R-:W-:Y:S01]  /*1450*/  @P1 IMAD.WIDE.U32 R14, R13, 0x2, R14 ;  /* 0x000000020d0e1825 */ /* 0x001fe200078e000e */
[----:B-1----:R-:W-:-:S04]  /*1460*/  SHF.R.U32.HI R20, RZ, 0x7, R21 ;  /* 0x00000007ff147819 */ /* 0x002fc80000011615 */
[----:B------:R-:W-:Y:S01]  /*1470*/  LEA R29, R5, R20, 0x3 ;  /* 0x00000014051d7211 */ /* 0x000fe200078e18ff */
[----:B------:R-:W2:Y:S03]  /*1480*/  @P1 LDG.E.U16.CONSTANT R14, desc[UR8][R14.64] ;  /* 0x000000080e0e1981 */ /* 0x000ea6000c1e9500 */
[----:B------:R-:W-:-:S13]  /*1490*/  ISETP.LT.U32.AND P0, PT, R29, UR10, !P0 ;  /* 0x0000000a1d007c0c */ /* 0x000fda000c701070 */
[----:B------:R-:W-:Y:S02]  /*14a0*/  @P0 IMAD R29, R29, UR7, R12 ;  /* 0x000000071d1d0c24 */ /* 0x000fe4000f8e020c */
[----:B------:R-:W0:Y:S02]  /*14b0*/  @P0 LDC.64 R12, c[0x0][0x390] ;  /* 0x0000e400ff0c0b82 */ /* 0x000e240000000a00 */
[----:B0-----:R-:W-:-:S06]  /*14c0*/  @P0 IMAD.WIDE.U32 R12, R29, 0x2, R12 ;  /* 0x000000021d0c0825 */ /* 0x001fcc00078e000c */
[----:B------:R-:W4:Y:S01]  /*14d0*/  @P0 LDG.E.U16.CONSTANT R12, desc[UR8][R12.64] ;  /* 0x000000080c0c0981 */ /* 0x000f22000c1e9500 */
[C-C-:B------:R-:W-:Y:S02]  /*14e0*/  @!P1 IMAD R22, R24.reuse, 0x100, R27.reuse ;  /* 0x0000010018169824 */ /* 0x140fe400078e021b */
[--C-:B------:R-:W-:Y:S01]  /*14f0*/  @P1 IMAD R26, R24, 0x100, R27.reuse ;  /* 0x00000100181a1824 */ /* 0x100fe200078e021b */
[C---:B------:R-:W-:Y:S01]  /*1500*/  @!P0 LEA R24, R20.reuse, R27, 0x8 ;  /* 0x0000001b14188211 */ /* 0x040fe200078e40ff */
[----:B------:R-:W-:Y:S02]  /*1510*/  @P0 IMAD R20, R20, 0x100, R27 ;  /* 0x0000010014140824 */ /* 0x000fe400078e021b */
[C---:B------:R-:W-:Y:S01]  /*1520*/  @!P1 IMAD R22, R25.reuse, 0x2, R22 ;  /* 0x0000000219169824 */ /* 0x040fe200078e0216 */
[----:B------:R-:W-:Y:S01]  /*1530*/  @P1 LEA R27, R25, R26, 0x1 ;  /* 0x0000001a191b1211 */ /* 0x000fe200078e08ff */
[C---:B------:R-:W-:Y:S02]  /*1540*/  @!P0 IMAD R24, R23.reuse, 0x2, R24 ;  /* 0x0000000217188824 */ /* 0x040fe400078e0218 */
[----:B------:R-:W-:Y:S01]  /*1550*/  @P0 IMAD R23, R23, 0x2, R20 ;  /* 0x0000000217170824 */ /* 0x000fe200078e0214 */
[----:B------:R0:W-:Y:S01]  /*1560*/  @!P1 STS.U16 [R22], RZ ;  /* 0x000000ff16009388 */ /* 0x0001e20000000400 */
[----:B------:R-:W-:-:S03]  /*1570*/  IADD3 R25, PT, PT, R21, R10, RZ ;  /* 0x0000000a15197210 */ /* 0x000fc60007ffe0ff */
[----:B--2---:R0:W-:Y:S04]  /*1580*/  @P1 STS.U16 [R27], R14 ;  /* 0x0000000e1b001388 */ /* 0x0041e80000000400 */
[----:B------:R0:W-:Y:S04]  /*1590*/  @!P0 STS.U16 [R24], RZ ;  /* 0x000000ff18008388 */ /* 0x0001e80000000400 */
[----:B----4-:R0:W-:Y:S01]  /*15a0*/  @P0 STS.U16 [R23], R12 ;  /* 0x0000000c17000388 */ /* 0x0101e20000000400 */
[----:B------:R-:W-:-:S13]  /*15b0*/  ISETP.GE.U32.AND P0, PT, R25, 0x400, PT ;  /* 0x000004001900780c */ /* 0x000fda0003f06070 */
[----:B0-----:R-:W-:Y:S05]  /*15c0*/  @!P0 BRA `(.L_x_39) ;  /* 0xfffffff800d08947 */ /* 0x001fea000383ffff */
.L_x_38:
[----:B0-----:R-:W-:Y:S05]  /*15d0*/  BSYNC.RECONVERGENT B0 ;  /* 0x0000000000007941 */ /* 0x001fea0003800200 */
.L_x_37:
[----:B------:R-:W0:Y:S08]  /*15e0*/  S2UR UR6, SR_CgaCtaId ;  /* 0x00000000000679c3 */ /* 0x000e300000008800 */
[----:B------:R-:W-:Y:S01]  /*15f0*/  BAR.SYNC.DEFER_BLOCKING 0x0 ;  /* 0x0000000000007b1d */ /* 0x000fe20000010000 */
[C---:B-1----:R-:W-:Y:S01]  /*1600*/  IMAD.SHL.U32 R20, R19.reuse, 0x2, RZ ;  /* 0x0000000213147824 */ /* 0x042fe200078e00ff */
[----:B------:R-:W-:-:S02]  /*1610*/  LOP3.LUT R26, R19, 0x3f0, RZ, 0xc0, !PT ;  /* 0x000003f0131a7812 */ /* 0x000fc400078ec0ff */
[----:B------:R-:W-:Y:S02]  /*1620*/  IADD3 R5, PT, PT, R5, 0x1, RZ ;  /* 0x0000000105057810 */ /* 0x000fe40007ffe0ff */
[----:B------:R-:W-:Y:S01]  /*1630*/  UMOV UR5, 0x400 ;  /* 0x0000040000057882 */ /* 0x000fe20000000000 */
[----:B------:R-:W-:Y:S01]  /*1640*/  LOP3.LUT R20, R20, 0x1e, RZ, 0xc0, !PT ;  /* 0x0000001e14147812 */ /* 0x000fe200078ec0ff */
[----:B------:R-:W-:-:S04]  /*1650*/  UIADD3 UR7, UPT, UPT, UR5, 0x800, URZ ;  /* 0x0000080005077890 */ /* 0x000fc8000fffe0ff */
[----:B0-----:R-:W-:Y:S02]  /*1660*/  ULEA UR7, UR6, UR7, 0x18 ;  /* 0x0000000706077291 */ /* 0x001fe4000f8ec0ff */
[----:B------:R-:W-:-:S07]  /*1670*/  ULEA UR5, UR6, UR5, 0x18 ;  /* 0x0000000506057291 */ /* 0x000fce000f8ec0ff */
[----:B------:R-:W0:Y:S04]  /*1680*/  LDS.U16 R24, [R20+UR7] ;  /* 0x0000000714187984 */ /* 0x000e280008000400 */
[----:B----4-:R-:W1:Y:S04]  /*1690*/  LDS.64 R12, [R26+UR5] ;  /* 0x000000051a0c7984 */ /* 0x010e680008000a00 */
[----:B------:R-:W4:Y:S04]  /*16a0*/  LDS.U16 R19, [R20+UR7+0x100] ;  /* 0x0001000714137984 */ /* 0x000f280008000400 */
[----:B--2---:R-:W2:Y:S04]  /*16b0*/  LDS.U16 R22, [R20+UR7+0x200] ;  /* 0x0002000714167984 */ /* 0x004ea80008000400 */
[----:B------:R-:W5:Y:S04]  /*16c0*/  LDS.U16 R21, [R20+UR7+0x300] ;  /* 0x0003000714157984 */ /* 0x000f680008000400 */
[----:B------:R-:W3:Y:S01]  /*16d0*/  LDS.64 R14, [R26+UR5+0x8] ;  /* 0x000008051a0e7984 */ /* 0x000ee20008000a00 */
[----:B------:R-:W0:Y:S03]  /*16e0*/  LDCU UR5, c[0x0][0x3a8] ;  /* 0x00007500ff0577ac */ /* 0x000e260008000800 */
[----:B------:R-:W3:Y:S01]  /*16f0*/  LDS.U16 R23, [R20+UR7+0x400] ;  /* 0x0004000714177984 */ /* 0x000ee20008000400 */
[----:B0-----:R-:W-:Y:S01]  /*1700*/  UIADD3 UR5, UPT, UPT, UR5, 0x7, URZ ;  /* 0x0000000705057890 */ /* 0x001fe2000fffe0ff */
[----:B------:R-:W-:-:S03]  /*1710*/  HADD2.F32 R25, -RZ, R24.H0_H0 ;  /* 0x20000018ff197230 */ /* 0x000fc60000004100 */
[----:B------:R-:W-:Y:S01]  /*1720*/  USHF.R.U32.HI UR5, URZ, 0x3, UR5 ;  /* 0x00000003ff057899 */ /* 0x000fe20008011605 */
[--C-:B-1----:R-:W-:Y:S02]  /*1730*/  HADD2.F32 R24, -RZ, R12.reuse.H0_H0 ;  /* 0x2000000cff187230 */ /* 0x102fe40000004100 */
[----:B------:R-:W-:Y:S02]  /*1740*/  HADD2.F32 R12, -RZ, R12.H1_H1 ;  /* 0x3000000cff0c7230 */ /* 0x000fe40000004100 */
[----:B----4-:R-:W-:Y:S02]  /*1750*/  HADD2.F32 R19, -RZ, R19.H0_H0 ;  /* 0x20000013ff137230 */ /* 0x010fe40000004100 */
[----:B------:R-:W-:Y:S01]  /*1760*/  FFMA R27, R24, R25, R17 ;  /* 0x00000019181b7223 */ /* 0x000fe20000000011 */
[----:B------:R-:W-:Y:S01]  /*1770*/  ISETP.NE.AND P0, PT, R5, UR5, PT ;  /* 0x0000000505007c0c */ /* 0x000fe2000bf05270 */
[----:B------:R-:W0:Y:S01]  /*1780*/  LDS.U16 R24, [R20+UR7+0x500] ;  /* 0x0005000714187984 */ /* 0x000e220008000400 */
[----:B--2---:R-:W-:-:S02]  /*1790*/  HADD2.F32 R22, -RZ, R22.H0_H0 ;  /* 0x20000016ff167230 */ /* 0x004fc40000004100 */
[----:B------:R-:W-:Y:S01]  /*17a0*/  FFMA R12, R12, R19, R27 ;  /* 0x000000130c0c7223 */ /* 0x000fe2000000001b */
[--C-:B------:R-:W-:Y:S01]  /*17b0*/  HADD2.F32 R19, -RZ, R13.reuse.H0_H0 ;  /* 0x2000000dff137230 */ /* 0x100fe20000004100 */
[----:B------:R-:W1:Y:S01]  /*17c0*/  LDS.U16 R17, [R20+UR7+0x600] ;  /* 0x0006000714117984 */ /* 0x000e620008000400 */
[----:B------:R-:W-:Y:S02]  /*17d0*/  HADD2.F32 R13, -RZ, R13.H1_H1 ;  /* 0x3000000dff0d7230 */ /* 0x000fe40000004100 */
[----:B-----5:R-:W-:Y:S01]  /*17e0*/  HADD2.F32 R21, -RZ, R21.H0_H0 ;  /* 0x20000015ff157230 */ /* 0x020fe20000004100 */
[----:B------:R-:W2:Y:S01]  /*17f0*/  LDS.U16 R25, [R20+UR7+0x700] ;  /* 0x0007000714197984 */ /* 0x000ea20008000400 */
[----:B------:R-:W-:Y:S01]  /*1800*/  FFMA R12, R19, R22, R12 ;  /* 0x00000016130c7223 */ /* 0x000fe2000000000c */
[----:B---3--:R-:W-:Y:S02]  /*1810*/  HADD2.F32 R19, -RZ, R14.H0_H0 ;  /* 0x2000000eff137230 */ /* 0x008fe40000004100 */
[----:B------:R-:W-:-:S02]  /*1820*/  HADD2.F32 R23, -RZ, R23.H0_H0 ;  /* 0x20000017ff177230 */ /* 0x000fc40000004100 */
[----:B------:R-:W-:Y:S01]  /*1830*/  FFMA R12, R13, R21, R12 ;  /* 0x000000150d0c7223 */ /* 0x000fe2000000000c */
[----:B------:R-:W-:Y:S02]  /*1840*/  HADD2.F32 R13, -RZ, R14.H1_H1 ;  /* 0x3000000eff0d7230 */ /* 0x000fe40000004100 */
[--C-:B------:R-:W-:Y:S02]  /*1850*/  HADD2.F32 R14, -RZ, R15.reuse.H1_H1 ;  /* 0x3000000fff0e7230 */ /* 0x100fe40000004100 */
[----:B------:R-:W-:Y:S01]  /*1860*/  FFMA R12, R19, R23, R12 ;  /* 0x00000017130c7223 */ /* 0x000fe2000000000c */
[----:B------:R-:W-:Y:S02]  /*1870*/  HADD2.F32 R19, -RZ, R15.H0_H0 ;  /* 0x2000000fff137230 */ /* 0x000fe40000004100 */
[----:B0-----:R-:W-:Y:S02]  /*1880*/  HADD2.F32 R24, -RZ, R24.H0_H0 ;  /* 0x20000018ff187230 */ /* 0x001fe40000004100 */
[----:B-1----:R-:W-:-:S03]  /*1890*/  HADD2.F32 R17, -RZ, R17.H0_H0 ;  /* 0x20000011ff117230 */ /* 0x002fc60000004100 */
[----:B------:R-:W-:Y:S01]  /*18a0*/  FFMA R12, R13, R24, R12 ;  /* 0x000000180d0c7223 */ /* 0x000fe2000000000c */
[----:B--2---:R-:W-:-:S03]  /*18b0*/  HADD2.F32 R25, -RZ, R25.H0_H0 ;  /* 0x20000019ff197230 */ /* 0x004fc60000004100 */
[----:B------:R-:W-:-:S04]  /*18c0*/  FFMA R17, R19, R17, R12 ;  /* 0x0000001113117223 */ /* 0x000fc8000000000c */
[----:B------:R-:W-:Y:S01]  /*18d0*/  FFMA R17, R14, R25, R17 ;  /* 0x000000190e117223 */ /* 0x000fe20000000011 */
[----:B------:R-:W-:Y:S06]  /*18e0*/  BAR.SYNC.DEFER_BLOCKING 0x0 ;  /* 0x0000000000007b1d */ /* 0x000fec0000010000 */
[----:B------:R-:W-:Y:S05]  /*18f0*/  @P0 BRA `(.L_x_40) ;  /* 0xffffffe800c40947 */ /* 0x000fea000383ffff */
.L_x_29:
[----:B------:R-:W0:Y:S02]  /*1900*/  LDCU.64 UR6, c[0x0][0x3a0] ;  /* 0x00007400ff0677ac */ /* 0x000e240008000a00 */
[----:B0-----:R-:W-:-:S04]  /*1910*/  ISETP.GE.U32.AND P0, PT, R11, UR7, PT ;  /* 0x000000070b007c0c */ /* 0x001fc8000bf06070 */
[----:B------:R-:W-:-:S13]  /*1920*/  ISETP.GE.U32.OR P0, PT, R16, UR6, P0 ;  /* 0x0000000610007c0c */ /* 0x000fda0008706470 */
[----:B------:R-:W-:Y:S05]  /*1930*/  @P0 EXIT ;  /* 0x000000000000094d */ /* 0x000fea0003800000 */
[----:B------:R-:W0:Y:S02]  /*1940*/  LDCU UR4, c[0x0][0x39c] ;  /* 0x00007380ff0477ac */ /* 0x000e240008000800 */
[----:B0-----:R-:W-:-:S13]  /*1950*/  FSETP.NEU.AND P0, PT, RZ, UR4, PT ;  /* 0x00000004ff007c0b */ /* 0x001fda000bf0d000 */
[----:B------:R-:W-:Y:S05]  /*1960*/  @!P0 BRA `(.L_x_41) ;  /* 0x00000000002c8947 */ /* 0x000fea0003800000 */
[----:B------:R-:W0:Y:S01]  /*1970*/  LDC.64 R2, c[0x0][0x380] ;  /* 0x0000e000ff027b82 */ /* 0x000e220000000a00 */
[----:B------:R-:W-:Y:S01]  /*1980*/  IMAD R11, R16, UR7, R11 ;  /* 0x00000007100b7c24 */ /* 0x000fe2000f8e020b */
[----:B------:R-:W1:Y:S03]  /*1990*/  LDCU UR5, c[0x0][0x398] ;  /* 0x00007300ff0577ac */ /* 0x000e660008000800 */
[----:B0-----:R-:W-:-:S05]  /*19a0*/  IMAD.WIDE.U32 R2, R11, 0x2, R2 ;  /* 0x000000020b027825 */ /* 0x001fca00078e0002 */
[----:B------:R-:W2:Y:S02]  /*19b0*/  LDG.E.U16 R0, desc[UR8][R2.64] ;  /* 0x0000000802007981 */ /* 0x000ea4000c1e1500 */
[----:B--2---:R-:W-:-:S05]  /*19c0*/  HADD2.F32 R0, -RZ, R0.H0_H0 ;  /* 0x20000000ff007230 */ /* 0x004fca0000004100 */
[----:B------:R-:W-:-:S04]  /*19d0*/  FMUL R0, R0, UR4 ;  /* 0x0000000400007c20 */ /* 0x000fc80008400000 */
[----:B-1----:R-:W-:-:S05]  /*19e0*/  FFMA R0, R17, UR5, R0 ;  /* 0x0000000511007c23 */ /* 0x002fca0008000000 */
[----:B------:R-:W-:-:S05]  /*19f0*/  F2FP.F16.F32.PACK_AB R0, RZ, R0 ;  /* 0x00000000ff00723e */ /* 0x000fca00000000ff */
[----:B------:R-:W-:Y:S01]  /*1a00*/  STG.E.U16 desc[UR8][R2.64], R0 ;  /* 0x0000000002007986 */ /* 0x000fe2000c101508 */
[----:B------:R-:W-:Y:S05]  /*1a10*/  EXIT ;  /* 0x000000000000794d */ /* 0x000fea0003800000 */
.L_x_41:
[----:B------:R-:W0:Y:S01]  /*1a20*/  LDC.64 R2, c[0x0][0x380] ;  /* 0x0000e000ff027b82 */ /* 0x000e220000000a00 */
[----:B------:R-:W1:Y:S01]  /*1a30*/  LDCU UR4, c[0x0][0x398] ;  /* 0x00007300ff0477ac */ /* 0x000e620008000800 */
[----:B------:R-:W-:Y:S02]  /*1a40*/  IMAD R11, R16, UR7, R11 ;  /* 0x00000007100b7c24 */ /* 0x000fe4000f8e020b */
[----:B-1----:R-:W-:-:S05]  /*1a50*/  FMUL R17, R17, UR4 ;  /* 0x0000000411117c20 */ /* 0x002fca0008400000 */
[----:B------:R-:W-:Y:S01]  /*1a60*/  F2FP.F16.F32.PACK_AB R17, RZ, R17 ;  /* 0x00000011ff11723e */ /* 0x000fe200000000ff */
[----:B0-----:R-:W-:-:S05]  /*1a70*/  IMAD.WIDE.U32 R2, R11, 0x2, R2 ;  /* 0x000000020b027825 */ /* 0x001fca00078e0002 */
[----:B------:R-:W-:Y:S01]  /*1a80*/  STG.E.U16 desc[UR8][R2.64], R17 ;  /* 0x0000001102007986 */ /* 0x000fe2000c101508 */
[----:B------:R-:W-:Y:S05]  /*1a90*/  EXIT ;  /* 0x000000000000794d */ /* 0x000fea0003800000 */
.L_x_42:
        /* <DEDUP_REMOVED lines=14> */
.L_x_75:


//--------------------- .text.steel_gemm_tn_kernel --------------------------
	.section	.text.steel_gemm_tn_kernel,"ax",@progbits
	.align	128
        .global         steel_gemm_tn_kernel
        .type           steel_gemm_tn_kernel,@function
        .size           steel_gemm_tn_kernel,(.L_x_76 - steel_gemm_tn_kernel)
        .other          steel_gemm_tn_kernel,@"STO_CUDA_ENTRY STV_DEFAULT"
steel_gemm_tn_kernel:
.text.steel_gemm_tn_kernel:
        /* <DEDUP_REMOVED lines=16> */
[----:B------:R-:W-:Y:S02]  /*0100*/  UMOV UR5, 0x400 ;  /* 0x0000040000057882 */ /* 0x000fe40000000000 */
[----:B------:R-:W-:-:S05]  /*0110*/  UIADD3 UR6, UPT, UPT, UR5, 0x1000, URZ ;  /* 0x0000100005067890 */ /* 0x000fca000fffe0ff */
[----:B------:R-:W1:Y:S01]  /*0120*/  S2UR UR7, SR_CgaCtaId ;  /* 0x00000000000779c3 */ /* 0x000e620000008800 */
[----:B0-----:R-:W0:Y:S01]  /*0130*/  I2F.U32.RP R8, R5 ;  /* 0x0000000500087306 */ /* 0x001e220000209000 */
[----:B------:R-:W-:Y:S01]  /*0140*/  IMAD.IADD R2, R6, 0x1, R5 ;  /* 0x0000000106027824 */ /* 0x000fe200078e0205 */
[----:B------:R-:W-:-:S04]  /*0150*/  ISETP.NE.U32.AND P2, PT, R5, RZ, PT ;  /* 0x000000ff0500720c */ /* 0x000fc80003f45070 */
[----:B------:R-:W-:Y:S01]  /*0160*/  ISETP.GE.U32.AND P0, PT, R2, 0x400, PT ;  /* 0x000004000200780c */ /* 0x000fe20003f06070 */
[----:B-1----:R-:W-:-:S03]  /*0170*/  ULEA UR5, UR7, UR5, 0x18 ;  /* 0x0000000507057291 */ /* 0x002fc6000f8ec0ff */
[----:B------:R-:W-:Y:S01]  /*0180*/  SEL R11, RZ, 0x1, P0 ;  /* 0x00000001ff0b7807 */ /* 0x000fe20000000000 */
[----:B------:R-:W-:Y:S01]  /*0190*/  ULEA UR6, UR7, UR6, 0x18 ;  /* 0x0000000607067291 */ /* 0x000fe2000f8ec0ff */
[----:B0-----:R-:W0:Y:S02]  /*01a0*/  MUFU.RCP R8, R8 ;  /* 0x0000000800087308 */ /* 0x001e240000001000 */
[----:B0-----:R-:W-:Y:S02]  /*01b0*/  VIADD R7, R8, 0xffffffe ;  /* 0x0ffffffe08077836 */ /* 0x001fe40000000000 */
[----:B------:R-:W-:-:S04]  /*01c0*/  IMAD.SHL.U32 R8, R2, 0x4, RZ ;  /* 0x0000000402087824 */ /* 0x000fc800078e00ff */
[----:B------:R-:W0:Y:S01]  /*01d0*/  F2I.FTZ.U32.TRUNC.NTZ R7, R7 ;  /* 0x0000000700077305 */ /* 0x000e22000021f000 */
[----:B------:R-:W-:Y:S02]  /*01e0*/  LOP3.LUT R14, R8, 0x1fc, RZ, 0xc0, !PT ;  /* 0x000001fc080e7812 */ /* 0x000fe400078ec0ff */
[----:B0-----:R-:W-:-:S05]  /*01f0*/  IADD3 R9, PT, PT, RZ, -R7, RZ ;  /* 0x80000007ff097210 */ /* 0x001fca0007ffe0ff */
[----:B------:R-:W-:Y:S01]  /*0200*/  IMAD.MOV.U32 R6, RZ, RZ, R9 ;  /* 0x000000ffff067224 */ /* 0x000fe200078e0009 */
[----:B------:R-:W-:-:S03]  /*0210*/  VIMNMX.U32 R9, PT, PT, R2, 0x400, !PT ;  /* 0x0000040002097848 */ /* 0x000fc60007fe0000 */
[----:B------:R-:W-:Y:S02]  /*0220*/  IMAD R13, R6, R5, RZ ;  /* 0x00000005060d7224 */ /* 0x000fe400078e02ff */
[----:B------:R-:W-:-:S04]  /*0230*/  IMAD.MOV.U32 R6, RZ, RZ, RZ ;  /* 0x000000ffff067224 */ /* 0x000fc800078e00ff */
[----:B------:R-:W-:Y:S01]  /*0240*/  IMAD.HI.U32 R13, R7, R13, R6 ;  /* 0x0000000d070d7227 */ /* 0x000fe200078e0006 */
[----:B------:R-:W-:-:S05]  /*0250*/  IADD3 R6, PT, PT, R9, -R2, -R11 ;  /* 0x8000000209067210 */ /* 0x000fca0007ffe80b */
[----:B------:R-:W-:-:S05]  /*0260*/  IMAD.HI.U32 R12, R13, R6, RZ ;  /* 0x000000060d0c7227 */ /* 0x000fca00078e00ff */
[----:B------:R-:W-:-:S05]  /*0270*/  IADD3 R7, PT, PT, -R12, RZ, RZ ;  /* 0x000000ff0c077210 */ /* 0x000fca0007ffe1ff */
[----:B------:R-:W-:Y:S01]  /*0280*/  IMAD R6, R5, R7, R6 ;  /* 0x0000000705067224 */ /* 0x000fe200078e0206 */
[----:B------:R-:W-:-:S04]  /*0290*/  SHF.R.U32.HI R7, RZ, 0x7, R2 ;  /* 0x00000007ff077819 */ /* 0x000fc80000011602 */
[----:B------:R-:W-:Y:S02]  /*02a0*/  ISETP.GE.U32.AND P0, PT, R6, R5, PT ;  /* 0x000000050600720c */ /* 0x000fe40003f06070 */
[----:B------:R-:W-:-:S11]  /*02b0*/  LEA R13, R7, UR6, 0x9 ;  /* 0x00000006070d7c11 */ /* 0x000fd6000f8e48ff */
[----:B------:R-:W-:Y:S01]  /*02c0*/  @P0 IMAD.IADD R6, R6, 0x1, -R5 ;  /* 0x0000000106060824 */ /* 0x000fe200078e0a05 */
[----:B------:R-:W-:-:S04]  /*02d0*/  @P0 IADD3 R12, PT, PT, R12, 0x1, RZ ;  /* 0x000000010c0c0810 */ /* 0x000fc80007ffe0ff */
[----:B------:R-:W-:Y:S01]  /*02e0*/  ISETP.GE.U32.AND P1, PT, R6, R5, PT ;  /* 0x000000050600720c */ /* 0x000fe20003f26070 */
[----:B------:R-:W-:-:S04]  /*02f0*/  IMAD.IADD R6, R2, 0x1, R5 ;  /* 0x0000000102067824 */ /* 0x000fc800078e0205 */
[C---:B------:R-:W-:Y:S01]  /*0300*/  IMAD.SHL.U32 R9, R6.reuse, 0x4, RZ ;  /* 0x0000000406097824 */ /* 0x040fe200078e00ff */
[----:B------:R-:W-:Y:S02]  /*0310*/  SHF.R.U32.HI R8, RZ, 0x7, R6 ;  /* 0x00000007ff087819 */ /* 0x000fe40000011606 */
[----:B------:R-:W-:Y:S02]  /*0320*/  LOP3.LUT R19, R6, 0x7f, RZ, 0xc0, !PT ;  /* 0x0000007f06137812 */ /* 0x000fe400078ec0ff */
[----:B------:R-:W-:Y:S02]  /*0330*/  LOP3.LUT R10, R9, 0x1fc, RZ, 0xc0, !PT ;  /* 0x000001fc090a7812 */ /* 0x000fe400078ec0ff */
[----:B------:R-:W-:Y:S01]  /*0340*/  LEA R9, R8, UR5, 0x9 ;  /* 0x0000000508097c11 */ /* 0x000fe2000f8e48ff */
[----:B------:R-:W-:Y:S01]  /*0350*/  @P1 VIADD R12, R12, 0x1 ;  /* 0x000000010c0c1836 */ /* 0x000fe20000000000 */
[----:B------:R-:W-:Y:S01]  /*0360*/  LEA R15, R8, UR6, 0x9 ;  /* 0x00000006080f7c11 */ /* 0x000fe2000f8e48ff */
[----:B------:R-:W-:Y:S01]  /*0370*/  IMAD.IADD R8, R13, 0x1, R14 ;  /* 0x000000010d087824 */ /* 0x000fe200078e020e */
[----:B------:R-:W-:Y:S01]  /*0380*/  @!P2 LOP3.LUT R12, RZ, R5, RZ, 0x33, !PT ;  /* 0x00000005ff0ca212 */ /* 0x000fe200078e33ff */
[----:B------:R-:W-:Y:S01]  /*0390*/  VIADD R17, R19, UR4 ;  /* 0x0000000413117c36 */ /* 0x000fe20008000000 */
[----:B------:R-:W-:Y:S01]  /*03a0*/  IADD3 R9, PT, PT, R9, R10, RZ ;  /* 0x0000000a09097210 */ /* 0x000fe20007ffe0ff */
[----:B------:R-:W-:Y:S01]  /*03b0*/  IMAD.IADD R10, R10, 0x1, R15 ;  /* 0x000000010a0a7824 */ /* 0x000fe200078e020f */
[----:B------:R-:W-:Y:S01]  /*03c0*/  LOP3.LUT R15, R2, 0x7f, RZ, 0xc0, !PT ;  /* 0x0000007f020f7812 */ /* 0x000fe200078ec0ff */
[----:B------:R-:W-:-:S02]  /*03d0*/  IMAD.IADD R11, R11, 0x1, R12 ;  /* 0x000000010b0b7824 */ /* 0x000fc400078e020c */
[----:B------:R-:W-:Y:S01]  /*03e0*/  HFMA2 R12, -RZ, RZ, 0, 0 ;  /* 0x00000000ff0c7431 */ /* 0x000fe200000001ff */
[C---:B------:R-:W-:Y:S01]  /*03f0*/  IADD3 R18, PT, PT, R0.reuse, R19, RZ ;  /* 0x0000001300127210 */ /* 0x040fe20007ffe0ff */
[----:B------:R-:W-:Y:S02]  /*0400*/  IMAD.MOV.U32 R2, RZ, RZ, RZ ;  /* 0x000000ffff027224 */ /* 0x000fe400078e00ff */
[----:B------:R-:W-:Y:S01]  /*0410*/  VIADD R13, R15, UR4 ;  /* 0x000000040f0d7c36 */ /* 0x000fe20008000000 */
[----:B------:R-:W-:Y:S01]  /*0420*/  LOP3.LUT R19, R11, 0x3, RZ, 0xc0, !PT ;  /* 0x000000030b137812 */ /* 0x000fe200078ec0ff */
[----:B------:R-:W-:-:S07]  /*0430*/  IMAD.IADD R16, R0, 0x1, R15 ;  /* 0x0000000100107824 */ /* 0x000fce00078e020f */
.L_x_56:
[----:B------:R-:W0:Y:S01]  /*0440*/  S2R R26, SR_TID.X ;  /* 0x00000000001a7919 */ /* 0x000e220000002100 */
[----:B------:R-:W-:Y:S01]  /*0450*/  ISETP.NE.AND P1, PT, R19, 0x3, PT ;  /* 0x000000031300780c */ /* 0x000fe20003f25270 */
[----:B------:R-:W-:-:S12]  /*0460*/  BSSY.RECONVERGENT B0, `(.L_x_44) ;  /* 0x0000036000007945 */ /* 0x000fd80003800200 */
[----:B---3--:R-:W-:Y:S05]  /*0470*/  @!P1 BRA `(.L_x_45) ;  /* 0x0000000000d09947 */ /* 0x008fea0003800000 */
[----:B------:R-:W1:Y:S01]  /*0480*/  LDC R20, c[0x0][0x3a0] ;  /* 0x0000e800ff147b82 */ /* 0x000e620000000800 */
[----:B0-----:R-:W-:Y:S01]  /*0490*/  LOP3.LUT R14, R26, 0x7f, RZ, 0xc0, !PT ;  /* 0x0000007f1a0e7812 */ /* 0x001fe200078ec0ff */
[----:B------:R-:W-:Y:S01]  /*04a0*/  IMAD.MOV.U32 R24, RZ, RZ, RZ ;  /* 0x000000ffff187224 */ /* 0x000fe200078e00ff */
[----:B------:R-:W-:-:S03]  /*04b0*/  SHF.R.U32.HI R23, RZ, 0x7, R26 ;  /* 0x00000007ff177819 */ /* 0x000fc6000001161a */
[----:B------:R-:W-:Y:S02]  /*04c0*/  VIADD R27, R14, UR4 ;  /* 0x000000040e1b7c36 */ /* 0x000fe40008000000 */
[----:B------:R-:W0:Y:S01]  /*04d0*/  LDC R21, c[0x0][0x3a8] ;  /* 0x0000ea00ff157b82 */ /* 0x000e220000000800 */
[----:B------:R-:W-:Y:S02]  /*04e0*/  IMAD R25, R12, 0x8, R23 ;  /* 0x000000080c197824 */ /* 0x000fe400078e0217 */
[----:B-1----:R-:W-:-:S04]  /*04f0*/  ISETP.GE.U32.AND P0, PT, R27, R20, PT ;  /* 0x000000141b00720c */ /* 0x002fc80003f06070 */
[----:B0-----:R-:W-:-:S13]  /*0500*/  ISETP.GE.U32.OR P0, PT, R25, R21, P0 ;  /* 0x000000151900720c */ /* 0x001fda0000706470 */
[----:B------:R-:W0:Y:S01]  /*0510*/  @!P0 LDC.64 R14, c[0x0][0x388] ;  /* 0x0000e200ff0e8b82 */ /* 0x000e220000000a00 */
[----:B------:R-:W-:-:S04]  /*0520*/  @!P0 IMAD R25, R25, R20, R27 ;  /* 0x0000001419198224 */ /* 0x000fc800078e021b */
[----:B0-----:R-:W-:-:S05]  /*0530*/  @!P0 IMAD.WIDE.U32 R14, R25, 0x4, R14 ;  /* 0x00000004190e8825 */ /* 0x001fca00078e000e */
[----:B------:R-:W2:Y:S01]  /*0540*/  @!P0 LDG.E.CONSTANT R24, desc[UR8][R14.64] ;  /* 0x000000080e188981 */ /* 0x000ea2000c1e9900 */
[----:B------:R-:W-:Y:S02]  /*0550*/  MOV R22, 0x400 ;  /* 0x0000040000167802 */ /* 0x000fe40000000f00 */
[----:B------:R-:W-:Y:S01]  /*0560*/  ISETP.NE.AND P0, PT, R19, RZ, PT ;  /* 0x000000ff1300720c */ /* 0x000fe20003f05270 */
[----:B------:R-:W0:Y:S02]  /*0570*/  S2R R25, SR_CgaCtaId ;  /* 0x0000000000197919 */ /* 0x000e240000008800 */
[----:B0-----:R-:W-:Y:S02]  /*0580*/  LEA R22, R25, R22, 0x18 ;  /* 0x0000001619167211 */ /* 0x001fe400078ec0ff */
[C---:B------:R-:W-:Y:S01]  /*0590*/  SHF.L.U32 R25, R26.reuse, 0x2, RZ ;  /* 0x000000021a197819 */ /* 0x040fe200000006ff */
[----:B------:R-:W-:Y:S02]  /*05a0*/  IMAD.IADD R26, R26, 0x1, R5 ;  /* 0x000000011a1a7824 */ /* 0x000fe400078e0205 */
[----:B------:R-:W-:Y:S01]  /*05b0*/  IMAD R23, R23, 0x200, R22 ;  /* 0x0000020017177824 */ /* 0x000fe200078e0216 */
[----:B------:R-:W-:-:S05]  /*05c0*/  LOP3.LUT R28, R25, 0x1fc, RZ, 0xc0, !PT ;  /* 0x000001fc191c7812 */ /* 0x000fca00078ec0ff */
[----:B------:R-:W-:-:S05]  /*05d0*/  IMAD.IADD R23, R23, 0x1, R28 ;  /* 0x0000000117177824 */ /* 0x000fca00078e021c */
[----:B--2---:R1:W-:Y:S01]  /*05e0*/  STS [R23], R24 ;  /* 0x0000001817007388 */ /* 0x0043e20000000800 */
[----:B------:R-:W-:Y:S05]  /*05f0*/  @!P0 BRA `(.L_x_45) ;  /* 0x0000000000708947 */ /* 0x000fea0003800000 */
[----:B------:R-:W-:Y:S02]  /*0600*/  ISETP.GE.U32.AND P0, PT, R13, R20, PT ;  /* 0x000000140d00720c */ /* 0x000fe40003f06070 */
[----:B-1----:R-:W-:-:S04]  /*0610*/  LEA R24, R12, R7, 0x3 ;  /* 0x000000070c187211 */ /* 0x002fc800078e18ff */
[----:B------:R-:W-:-:S13]  /*0620*/  ISETP.GE.U32.OR P0, PT, R24, R21, P0 ;  /* 0x000000151800720c */ /* 0x000fda0000706470 */
[----:B------:R-:W0:Y:S01]  /*0630*/  @!P0 LDC.64 R14, c[0x0][0x388] ;  /* 0x0000e200ff0e8b82 */ /* 0x000e220000000a00 */
[----:B------:R-:W-:-:S04]  /*0640*/  @!P0 IMAD R23, R24, R20, R13 ;  /* 0x0000001418178224 */ /* 0x000fc800078e020d */
[----:B0-----:R-:W-:-:S04]  /*0650*/  @!P0 IMAD.WIDE.U32 R14, R23, 0x4, R14 ;  /* 0x00000004170e8825 */ /* 0x001fc800078e000e */
[----:B------:R-:W-:-:S06]  /*0660*/  IMAD.MOV.U32 R23, RZ, RZ, RZ ;  /* 0x000000ffff177224 */ /* 0x000fcc00078e00ff */
[----:B------:R-:W2:Y:S01]  /*0670*/  @!P0 LDG.E.CONSTANT R23, desc[UR8][R14.64] ;  /* 0x000000080e178981 */ /* 0x000ea2000c1e9900 */
[----:B------:R-:W-:Y:S01]  /*0680*/  IMAD.SHL.U32 R24, R26, 0x4, RZ ;  /* 0x000000041a187824 */ /* 0x000fe200078e00ff */
[----:B------:R-:W-:Y:S01]  /*0690*/  LEA R22, R7, R22, 0x9 ;  /* 0x0000001607167211 */ /* 0x000fe200078e48ff */
[----:B------:R-:W-:Y:S01]  /*06a0*/  IMAD.MOV.U32 R26, RZ, RZ, R6 ;  /* 0x000000ffff1a7224 */ /* 0x000fe200078e0006 */
[----:B------:R-:W-:Y:S02]  /*06b0*/  ISETP.NE.AND P0, PT, R19, 0x1, PT ;  /* 0x000000011300780c */ /* 0x000fe40003f05270 */
[----:B------:R-:W-:-:S05]  /*06c0*/  LOP3.LUT R25, R24, 0x1fc, RZ, 0xc0, !PT ;  /* 0x000001fc18197812 */ /* 0x000fca00078ec0ff */
[----:B------:R-:W-:-:S05]  /*06d0*/  IMAD.IADD R22, R25, 0x1, R22 ;  /* 0x0000000119167824 */ /* 0x000fca00078e0216 */
[----:B--2---:R2:W-:Y:S01]  /*06e0*/  STS [R22], R23 ;  /* 0x0000001716007388 */ /* 0x0045e20000000800 */
[----:B------:R-:W-:Y:S05]  /*06f0*/  @!P0 BRA `(.L_x_45) ;  /* 0x0000000000308947 */ /* 0x000fea0003800000 */
[----:B------:R-:W-:Y:S01]  /*0700*/  SHF.R.U32.HI R15, RZ, 0x7, R6 ;  /* 0x00000007ff0f7819 */ /* 0x000fe20000011606 */
[----:B------:R-:W-:Y:S01]  /*0710*/  IMAD.IADD R26, R6, 0x1, R5 ;  /* 0x00000001061a7824 */ /* 0x000fe200078e0205 */
[----:B------:R-:W-:Y:S02]  /*0720*/  ISETP.GE.U32.AND P0, PT, R17, R20, PT ;  /* 0x000000141100720c */ /* 0x000fe40003f06070 */
[----:B--2---:R-:W-:-:S04]  /*0730*/  LEA R22, R12, R15, 0x3 ;  /* 0x0000000f0c167211 */ /* 0x004fc800078e18ff */
[----:B------:R-:W-:-:S13]  /*0740*/  ISETP.LT.U32.AND P0, PT, R22, R21, !P0 ;  /* 0x000000151600720c */ /* 0x000fda0004701070 */
[----:B------:R3:W-:Y:S01]  /*0750*/  @!P0 STS [R9], RZ ;  /* 0x000000ff09008388 */ /* 0x0007e20000000800 */
[----:B------:R-:W-:Y:S05]  /*0760*/  @!P0 BRA `(.L_x_45) ;  /* 0x0000000000148947 */ /* 0x000fea0003800000 */
[----:B------:R-:W0:Y:S01]  /*0770*/  LDC.64 R14, c[0x0][0x388] ;  /* 0x0000e200ff0e7b82 */ /* 0x000e220000000a00 */
[----:B------:R-:W-:-:S04]  /*0780*/  IMAD R21, R22, R20, R17 ;  /* 0x0000001416157224 */ /* 0x000fc800078e0211 */
[----:B0-----:R-:W-:-:S06]  /*0790*/  IMAD.WIDE.U32 R14, R21, 0x4, R14 ;  /* 0x00000004150e7825 */ /* 0x001fcc00078e000e */
[----:B------:R-:W2:Y:S04]  /*07a0*/  LDG.E.CONSTANT R14, desc[UR8][R14.64] ;  /* 0x000000080e0e7981 */ /* 0x000ea8000c1e9900 */
[----:B--2---:R4:W-:Y:S02]  /*07b0*/  STS [R9], R14 ;  /* 0x0000000e09007388 */ /* 0x0049e40000000800 */
.L_x_45:
[----:B------:R-:W-:Y:S05]  /*07c0*/  BSYNC.RECONVERGENT B0 ;  /* 0x0000000000007941 */ /* 0x000fea0003800200 */
.L_x_44:
[----:B------:R-:W-:Y:S01]  /*07d0*/  ISETP.GE.U32.AND P2, PT, R11, 0x3, PT ;  /* 0x000000030b00780c */ /* 0x000fe20003f46070 */
[----:B------:R-:W0:Y:S01]  /*07e0*/  LDCU UR10, c[0x0][0x3a8] ;  /* 0x00007500ff0a77ac */ /* 0x000e220008000800 */
[----:B------:R-:W-:Y:S01]  /*07f0*/  BSSY.RECONVERGENT B0, `(.L_x_46) ;  /* 0x0000052000007945 */ /* 0x000fe20003800200 */
[----:B------:R-:W0:Y:S10]  /*0800*/  LDCU UR7, c[0x0][0x3a0] ;  /* 0x00007400ff0777ac */ /* 0x000e340008000800 */
[----:B------:R-:W-:Y:S05]  /*0810*/  @!P2 BRA `(.L_x_47) ;  /* 0x00000004003ca947 */ /* 0x000fea0003800000 */
[C-C-:B01----:R-:W-:Y:S01]  /*0820*/  IMAD R24, R5.reuse, 0x2, R26.reuse ;  /* 0x0000000205187824 */ /* 0x143fe200078e021a */
[----:B------:R-:W-:Y:S01]  /*0830*/  IADD3 R20, PT, PT, R26, R5, RZ ;  /* 0x000000051a147210 */ /* 0x000fe20007ffe0ff */
[----:B--2---:R-:W-:-:S07]  /*0840*/  IMAD R22, R5, 0x3, R26 ;  /* 0x0000000305167824 */ /* 0x004fce00078e021a */
.L_x_48:
[----:B------:R-:W-:Y:S02]  /*0850*/  LOP3.LUT R23, R26, 0x7f, RZ, 0xc0, !PT ;  /* 0x0000007f1a177812 */ /* 0x000fe400078ec0ff */
[----:B------:R-:W-:-:S03]  /*0860*/  SHF.R.U32.HI R28, RZ, 0x7, R26 ;  /* 0x00000007ff1c7819 */ /* 0x000fc6000001161a */
[----:B----4-:R-:W-:Y:S02]  /*0870*/  VIADD R14, R23, UR4 ;  /* 0x00000004170e7c36 */ /* 0x010fe40008000000 */
[----:B------:R-:W-:-:S03]  /*0880*/  IMAD R21, R12, 0x8, R28 ;  /* 0x000000080c157824 */ /* 0x000fc600078e021c */
[----:B------:R-:W-:-:S04]  /*0890*/  ISETP.GE.U32.AND P0, PT, R14, UR7, PT ;  /* 0x000000070e007c0c */ /* 0x000fc8000bf06070 */
[----:B------:R-:W-:-:S13]  /*08a0*/  ISETP.GE.U32.OR P0, PT, R21, UR10, P0 ;  /* 0x0000000a15007c0c */ /* 0x000fda0008706470 */
[----:B------:R-:W-:Y:S02]  /*08b0*/  @!P0 IMAD R21, R21, UR7, R14 ;  /* 0x0000000715158c24 */ /* 0x000fe4000f8e020e */
[----:B------:R-:W0:Y:S02]  /*08c0*/  @!P0 LDC.64 R14, c[0x0][0x388] ;  /* 0x0000e200ff0e8b82 */ /* 0x000e240000000a00 */
[----:B0-----:R-:W-:-:S06]  /*08d0*/  @!P0 IMAD.WIDE.U32 R14, R21, 0x4, R14 ;  /* 0x00000004150e8825 */ /* 0x001fcc00078e000e */
[----:B------:R0:W2:Y:S01]  /*08e0*/  @!P0 LDG.E.CONSTANT R14, desc[UR8][R14.64] ;  /* 0x000000080e0e8981 */ /* 0x0000a2000c1e9900 */
[----:B------:R-:W1:Y:S01]  /*08f0*/  S2UR UR6, SR_CgaCtaId ;  /* 0x00000000000679c3 */ /* 0x000e620000008800 */
[----:B------:R-:W-:Y:S02]  /*0900*/  UMOV UR5, 0x400 ;  /* 0x0000040000057882 */ /* 0x000fe40000000000 */
[----:B-1----:R-:W-:-:S06]  /*0910*/  ULEA UR5, UR6, UR5, 0x18 ;  /* 0x0000000506057291 */ /* 0x002fcc000f8ec0ff */
[----:B------:R-:W-:-:S05]  /*0920*/  @!P0 MOV R21, UR5 ;  /* 0x0000000500158c02 */ /* 0x000fca0008000f00 */
[----:B------:R-:W-:Y:S01]  /*0930*/  @!P0 IMAD R25, R28, 0x200, R21 ;  /* 0x000002001c198824 */ /* 0x000fe200078e0215 */
[----:B------:R-:W-:-:S03]  /*0940*/  @P0 MOV R21, UR5 ;  /* 0x0000000500150c02 */ /* 0x000fc60008000f00 */
[----:B------:R-:W-:Y:S02]  /*0950*/  @!P0 IMAD R25, R23, 0x4, R25 ;  /* 0x0000000417198824 */ /* 0x000fe400078e0219 */
[----:B------:R-:W-:-:S04]  /*0960*/  @P0 IMAD R28, R28, 0x200, R21 ;  /* 0x000002001c1c0824 */ /* 0x000fc800078e0215 */
[----:B------:R-:W-:Y:S01]  /*0970*/  @P0 IMAD R29, R23, 0x4, R28 ;  /* 0x00000004171d0824 */ /* 0x000fe200078e021c */
[----:B------:R-:W-:Y:S02]  /*0980*/  LOP3.LUT R23, R20, 0x7f, RZ, 0xc0, !PT ;  /* 0x0000007f14177812 */ /* 0x000fe400078ec0ff */
[----:B------:R-:W-:Y:S02]  /*0990*/  SHF.R.U32.HI R28, RZ, 0x7, R20 ;  /* 0x00000007ff1c7819 */ /* 0x000fe40000011614 */
[----:B------:R-:W-:-:S03]  /*09a0*/  IADD3 R27, PT, PT, R23, UR4, RZ ;  /* 0x00000004171b7c10 */ /* 0x000fc6000fffe0ff */
[----:B0-----:R-:W-:Y:S01]  /*09b0*/  IMAD R15, R12, 0x8, R28 ;  /* 0x000000080c0f7824 */ /* 0x001fe200078e021c */
[----:B--2---:R0:W-:Y:S04]  /*09c0*/  @!P0 STS [R25], R14 ;  /* 0x0000000e19008388 */ /* 0x0041e80000000800 */
[----:B------:R-:W-:Y:S01]  /*09d0*/  @P0 STS [R29], RZ ;  /* 0x000000ff1d000388 */ /* 0x000fe20000000800 */
[----:B------:R-:W-:-:S04]  /*09e0*/  ISETP.GE.U32.AND P0, PT, R27, UR7, PT ;  /* 0x000000071b007c0c */ /* 0x000fc8000bf06070 */
[----:B------:R-:W-:-:S13]  /*09f0*/  ISETP.LT.U32.AND P0, PT, R15, UR10, !P0 ;  /* 0x0000000a0f007c0c */ /* 0x000fda000c701070 */
[----:B0-----:R-:W-:Y:S02]  /*0a00*/  @P0 IMAD R25, R15, UR7, R27 ;  /* 0x000000070f190c24 */ /* 0x001fe4000f8e021b */
[----:B------:R-:W0:Y:S02]  /*0a10*/  @P0 LDC.64 R14, c[0x0][0x388] ;  /* 0x0000e200ff0e0b82 */ /* 0x000e240000000a00 */
[----:B0-----:R-:W-:-:S05]  /*0a20*/  @P0 IMAD.WIDE.U32 R14, R25, 0x4, R14 ;  /* 0x00000004190e0825 */ /* 0x001fca00078e000e */
[----:B------:R0:W2:Y:S01]  /*0a30*/  @P0 LDG.E.CONSTANT R25, desc[UR8][R14.64] ;  /* 0x000000080e190981 */ /* 0x0000a2000c1e9900 */
[C---:B------:R-:W-:Y:S01]  /*0a40*/  @!P0 IMAD R27, R28.reuse, 0x200, R21 ;  /* 0x000002001c1b8824 */ /* 0x040fe200078e0215 */
[----:B------:R-:W-:-:S03]  /*0a50*/  @P0 LEA R28, R28, R21, 0x9 ;  /* 0x000000151c1c0211 */ /* 0x000fc600078e48ff */
[C---:B------:R-:W-:Y:S02]  /*0a60*/  @!P0 IMAD R27, R23.reuse, 0x4, R27 ;  /* 0x00000004171b8824 */ /* 0x040fe400078e021b */
[----:B------:R-:W-:Y:S01]  /*0a70*/  @P0 IMAD R28, R23, 0x4, R28 ;  /* 0x00000004171c0824 */ /* 0x000fe200078e021c */
[----:B------:R-:W-:Y:S02]  /*0a80*/  LOP3.LUT R23, R24, 0x7f, RZ, 0xc0, !PT ;  /* 0x0000007f18177812 */ /* 0x000fe400078ec0ff */
[----:B------:R-:W-:Y:S02]  /*0a90*/  @!P0 STS [R27], RZ ;  /* 0x000000ff1b008388 */ /* 0x000fe40000000800 */
[----:B0-----:R-:W-:Y:S02]  /*0aa0*/  IADD3 R14, PT, PT, R23, UR4, RZ ;  /* 0x00000004170e7c10 */ /* 0x001fe4000fffe0ff */
[----:B--2---:R0:W-:Y:S02]  /*0ab0*/  @P0 STS [R28], R25 ;  /* 0x000000191c000388 */ /* 0x0041e40000000800 */
[----:B------:R-:W-:-:S02]  /*0ac0*/  ISETP.GE.U32.AND P0, PT, R14, UR7, PT ;  /* 0x000000070e007c0c */ /* 0x000fc4000bf06070 */
[----:B0-----:R-:W-:-:S05]  /*0ad0*/  SHF.R.U32.HI R28, RZ, 0x7, R24 ;  /* 0x00000007ff1c7819 */ /* 0x001fca0000011618 */
[----:B------:R-:W-:-:S05]  /*0ae0*/  IMAD R29, R12, 0x8, R28 ;  /* 0x000000080c1d7824 */ /* 0x000fca00078e021c */
[----:B------:R-:W-:-:S13]  /*0af0*/  ISETP.LT.U32.AND P0, PT, R29, UR10, !P0 ;  /* 0x0000000a1d007c0c */ /* 0x000fda000c701070 */
[----:B------:R-:W-:Y:S02]  /*0b00*/  @P0 IMAD R29, R29, UR7, R14 ;  /* 0x000000071d1d0c24 */ /* 0x000fe4000f8e020e */
        /* <DEDUP_REMOVED lines=17> */
[----:B0-----:R-:W-:-:S06]  /*0c20*/  @P0 IMAD.WIDE.U32 R14, R25, 0x4, R14 ;  /* 0x00000004190e0825 */ /* 0x001fcc00078e000e */
[----:B------:R-:W2:Y:S01]  /*0c30*/  @P0 LDG.E.CONSTANT R14, desc[UR8][R14.64] ;  /* 0x000000080e0e0981 */ /* 0x000ea2000c1e9900 */
[C---:B------:R-:W-:Y:S01]  /*0c40*/  @!P0 IMAD R25, R28.reuse, 0x200, R21 ;  /* 0x000002001c198824 */ /* 0x040fe200078e0215 */
[----:B------:R-:W-:Y:S01]  /*0c50*/  @P0 LEA R28, R28, R21, 0x9 ;  /* 0x000000151c1c0211 */ /* 0x000fe200078e48ff */
[C---:B------:R-:W-:Y:S01]  /*0c60*/  IMAD R24, R5.reuse, 0x4, R24 ;  /* 0x0000000405187824 */ /* 0x040fe200078e0218 */
[----:B------:R-:W-:Y:S01]  /*0c70*/  IADD3 R26, PT, PT, R5, R26, R5 ;  /* 0x0000001a051a7210 */ /* 0x000fe20007ffe005 */
[----:B------:R-:W-:Y:S01]  /*0c80*/  @!P0 IMAD R25, R23, 0x4, R25 ;  /* 0x0000000417198824 */ /* 0x000fe200078e0219 */
[----:B------:R-:W-:Y:S01]  /*0c90*/  LEA R20, R5, R20, 0x2 ;  /* 0x0000001405147211 */ /* 0x000fe200078e10ff */
[----:B------:R-:W-:Y:S01]  /*0ca0*/  @P0 IMAD R23, R23, 0x4, R28 ;  /* 0x0000000417170824 */ /* 0x000fe200078e021c */
[C---:B------:R-:W-:Y:S01]  /*0cb0*/  IADD3 R26, PT, PT, R5.reuse, R26, R5 ;  /* 0x0000001a051a7210 */ /* 0x040fe20007ffe005 */
[----:B------:R-:W-:Y:S01]  /*0cc0*/  IMAD R22, R5, 0x4, R22 ;  /* 0x0000000405167824 */ /* 0x000fe200078e0216 */
[----:B------:R0:W-:Y:S04]  /*0cd0*/  @!P0 STS [R25], RZ ;  /* 0x000000ff19008388 */ /* 0x0001e80000000800 */
[----:B--2---:R0:W-:Y:S01]  /*0ce0*/  @P0 STS [R23], R14 ;  /* 0x0000000e17000388 */ /* 0x0041e20000000800 */
[----:B------:R-:W-:-:S13]  /*0cf0*/  ISETP.GE.U32.AND P0, PT, R26, 0x400, PT ;  /* 0x000004001a00780c */ /* 0x000fda0003f06070 */
[----:B0-----:R-:W-:Y:S05]  /*0d00*/  @!P0 BRA `(.L_x_48) ;  /* 0xfffffff800d08947 */ /* 0x001fea000383ffff */
.L_x_47:
[----:B0-----:R-:W-:Y:S05]  /*0d10*/  BSYNC.RECONVERGENT B0 ;  /* 0x0000000000007941 */ /* 0x001fea0003800200 */
.L_x_46:
[----:B------:R-:W0:Y:S01]  /*0d20*/  S2R R20, SR_TID.X ;  /* 0x0000000000147919 */ /* 0x000e220000002100 */
[----:B------:R-:W-:Y:S01]  /*0d30*/  BSSY.RECONVERGENT B0, `(.L_x_49) ;  /* 0x0000037000007945 */ /* 0x000fe20003800200 */
[----:B0-----:R-:W-:-:S03]  /*0d40*/  MOV R26, R20 ;  /* 0x00000014001a7202 */ /* 0x001fc60000000f00 */
[----:B------:R-:W-:Y:S05]  /*0d50*/  @!P1 BRA `(.L_x_50) ;  /* 0x0000000000d09947 */ /* 0x000fea0003800000 */
[----:B------:R-:W0:Y:S01]  /*0d60*/  LDC R21, c[0x0][0x3a4] ;  /* 0x0000e900ff157b82 */ /* 0x000e220000000800 */
[----:B------:R-:W-:Y:S02]  /*0d70*/  LOP3.LUT R15, R20, 0x7f, RZ, 0xc0, !PT ;  /* 0x0000007f140f7812 */ /* 0x000fe400078ec0ff */
[----:B-12---:R-:W-:-:S03]  /*0d80*/  SHF.R.U32.HI R23, RZ, 0x7, R20 ;  /* 0x00000007ff177819 */ /* 0x006fc60000011614 */
[----:B------:R-:W-:Y:S02]  /*0d90*/  IMAD.IADD R24, R0, 0x1, R15 ;  /* 0x0000000100187824 */ /* 0x000fe400078e020f */
[----:B------:R-:W1:Y:S01]  /*0da0*/  LDC R22, c[0x0][0x3a8] ;  /* 0x0000ea00ff167b82 */ /* 0x000e620000000800 */
[----:B------:R-:W-:Y:S02]  /*0db0*/  IMAD R25, R12, 0x8, R23 ;  /* 0x000000080c197824 */ /* 0x000fe400078e0217 */
[----:B0-----:R-:W-:-:S04]  /*0dc0*/  ISETP.GE.U32.AND P0, PT, R24, R21, PT ;  /* 0x000000151800720c */ /* 0x001fc80003f06070 */
[----:B-1----:R-:W-:-:S13]  /*0dd0*/  ISETP.GE.U32.OR P0, PT, R25, R22, P0 ;  /* 0x000000161900720c */ /* 0x002fda0000706470 */
[----:B----4-:R-:W0:Y:S01]  /*0de0*/  @!P0 LDC.64 R14, c[0x0][0x390] ;  /* 0x0000e400ff0e8b82 */ /* 0x010e220000000a00 */
[----:B------:R-:W-:Y:S02]  /*0df0*/  @!P0 IMAD R25, R25, R21, R24 ;  /* 0x0000001519198224 */ /* 0x000fe400078e0218 */
[----:B------:R-:W-:Y:S02]  /*0e00*/  HFMA2 R24, -RZ, RZ, 0, 0 ;  /* 0x00000000ff187431 */ /* 0x000fe400000001ff */
[----:B0-----:R-:W-:-:S05]  /*0e10*/  @!P0 IMAD.WIDE.U32 R14, R25, 0x4, R14 ;  /* 0x00000004190e8825 */ /* 0x001fca00078e000e */
[----:B------:R-:W2:Y:S01]  /*0e20*/  @!P0 LDG.E.CONSTANT R24, desc[UR8][R14.64] ;  /* 0x000000080e188981 */ /* 0x000ea2000c1e9900 */
[----:B------:R-:W0:Y:S01]  /*0e30*/  S2UR UR6, SR_CgaCtaId ;  /* 0x00000000000679c3 */ /* 0x000e220000008800 */
[----:B------:R-:W-:Y:S01]  /*0e40*/  UMOV UR5, 0x400 ;  /* 0x0000040000057882 */ /* 0x000fe20000000000 */
[----:B------:R-:W-:Y:S01]  /*0e50*/  IMAD.SHL.U32 R25, R20, 0x4, RZ ;  /* 0x0000000414197824 */ /* 0x000fe200078e00ff */
[----:B------:R-:W-:Y:S01]  /*0e60*/  UIADD3 UR5, UPT, UPT, UR5, 0x1000, URZ ;  /* 0x0000100005057890 */ /* 0x000fe2000fffe0ff */
[----:B------:R-:W-:-:S03]  /*0e70*/  ISETP.NE.AND P0, PT, R19, RZ, PT ;  /* 0x000000ff1300720c */ /* 0x000fc60003f05270 */
[----:B------:R-:W-:Y:S01]  /*0e80*/  LOP3.LUT R26, R25, 0x1fc, RZ, 0xc0, !PT ;  /* 0x000001fc191a7812 */ /* 0x000fe200078ec0ff */
[----:B0-----:R-:W-:-:S06]  /*0e90*/  ULEA UR5, UR6, UR5, 0x18 ;  /* 0x0000000506057291 */ /* 0x001fcc000f8ec0ff */
[----:B------:R-:W-:-:S05]  /*0ea0*/  LEA R23, R23, UR5, 0x9 ;  /* 0x0000000517177c11 */ /* 0x000fca000f8e48ff */
[----:B------:R-:W-:Y:S01]  /*0eb0*/  IMAD.IADD R23, R26, 0x1, R23 ;  /* 0x000000011a177824 */ /* 0x000fe200078e0217 */
[----:B------:R-:W-:-:S04]  /*0ec0*/  IADD3 R26, PT, PT, R20, R5, RZ ;  /* 0x00000005141a7210 */ /* 0x000fc80007ffe0ff */
[----:B--2---:R0:W-:Y:S01]  /*0ed0*/  STS [R23], R24 ;  /* 0x0000001817007388 */ /* 0x0041e20000000800 */
[----:B------:R-:W-:Y:S05]  /*0ee0*/  @!P0 BRA `(.L_x_50) ;  /* 0x00000000006c8947 */ /* 0x000fea0003800000 */
[----:B0-----:R-:W-:Y:S01]  /*0ef0*/  IMAD R23, R12, 0x8, R7 ;  /* 0x000000080c177824 */ /* 0x001fe200078e0207 */
[----:B------:R-:W-:Y:S01]  /*0f00*/  ISETP.GE.U32.AND P0, PT, R16, R21, PT ;  /* 0x000000151000720c */ /* 0x000fe20003f06070 */
[----:B------:R-:W-:Y:S01]  /*0f10*/  BSSY.RECONVERGENT B1, `(.L_x_51) ;  /* 0x0000008000017945 */ /* 0x000fe20003800200 */
[----:B------:R-:W-:Y:S02]  /*0f20*/  IMAD.MOV.U32 R15, RZ, RZ, RZ ;  /* 0x000000ffff0f7224 */ /* 0x000fe400078e00ff */
[----:B------:R-:W-:-:S13]  /*0f30*/  ISETP.GE.U32.OR P0, PT, R23, R22, P0 ;  /* 0x000000161700720c */ /* 0x000fda0000706470 */
[----:B------:R-:W-:Y:S05]  /*0f40*/  @P0 BRA `(.L_x_52) ;  /* 0x0000000000100947 */ /* 0x000fea0003800000 */
[----:B------:R-:W0:Y:S01]  /*0f50*/  LDC.64 R14, c[0x0][0x390] ;  /* 0x0000e400ff0e7b82 */ /* 0x000e220000000a00 */
[----:B------:R-:W-:-:S04]  /*0f60*/  IMAD R23, R23, R21, R16 ;  /* 0x0000001517177224 */ /* 0x000fc800078e0210 */
[----:B0-----:R-:W-:-:S06]  /*0f70*/  IMAD.WIDE.U32 R14, R23, 0x4, R14 ;  /* 0x00000004170e7825 */ /* 0x001fcc00078e000e */
[----:B------:R0:W5:Y:S02]  /*0f80*/  LDG.E.CONSTANT R15, desc[UR8][R14.64] ;  /* 0x000000080e0f7981 */ /* 0x000164000c1e9900 */
.L_x_52:
[----:B------:R-:W-:Y:S05]  /*0f90*/  BSYNC.RECONVERGENT B1 ;  /* 0x0000000000017941 */ /* 0x000fea0003800200 */
.L_x_51:
[----:B-----5:R1:W-:Y:S01]  /*0fa0*/  STS [R8], R15 ;  /* 0x0000000f08007388 */ /* 0x0203e20000000800 */
[----:B------:R-:W-:Y:S02]  /*0fb0*/  ISETP.NE.AND P0, PT, R19, 0x1, PT ;  /* 0x000000011300780c */ /* 0x000fe40003f05270 */
[----:B------:R-:W-:-:S11]  /*0fc0*/  MOV R26, R6 ;  /* 0x00000006001a7202 */ /* 0x000fd60000000f00 */
[----:B-1----:R-:W-:Y:S05]  /*0fd0*/  @!P0 BRA `(.L_x_50) ;  /* 0x0000000000308947 */ /* 0x002fea0003800000 */
[----:B------:R-:W-:Y:S01]  /*0fe0*/  SHF.R.U32.HI R23, RZ, 0x7, R6 ;  /* 0x00000007ff177819 */ /* 0x000fe20000011606 */
[----:B------:R-:W-:Y:S01]  /*0ff0*/  IMAD.IADD R26, R6, 0x1, R5 ;  /* 0x00000001061a7824 */ /* 0x000fe200078e0205 */
[----:B------:R-:W-:-:S03]  /*1000*/  ISETP.GE.U32.AND P0, PT, R18, R21, PT ;  /* 0x000000151200720c */ /* 0x000fc60003f06070 */
[----:B------:R-:W-:-:S05]  /*1010*/  IMAD R23, R12, 0x8, R23 ;  /* 0x000000080c177824 */ /* 0x000fca00078e0217 */
[----:B------:R-:W-:-:S13]  /*1020*/  ISETP.LT.U32.AND P0, PT, R23, R22, !P0 ;  /* 0x000000161700720c */ /* 0x000fda0004701070 */
[----:B------:R1:W-:Y:S01]  /*1030*/  @!P0 STS [R10], RZ ;  /* 0x000000ff0a008388 */ /* 0x0003e20000000800 */
[----:B------:R-:W-:Y:S05]  /*1040*/  @!P0 BRA `(.L_x_50) ;  /* 0x0000000000148947 */ /* 0x000fea0003800000 */
[----:B0-----:R-:W0:Y:S01]  /*1050*/  LDC.64 R14, c[0x0][0x390] ;  /* 0x0000e400ff0e7b82 */ /* 0x001e220000000a00 */
[----:B------:R-:W-:-:S04]  /*1060*/  IMAD R21, R23, R21, R18 ;  /* 0x0000001517157224 */ /* 0x000fc800078e0212 */
[----:B0-----:R-:W-:-:S06]  /*1070*/  IMAD.WIDE.U32 R14, R21, 0x4, R14 ;  /* 0x00000004150e7825 */ /* 0x001fcc00078e000e */
[----:B------:R-:W2:Y:S04]  /*1080*/  LDG.E.CONSTANT R15, desc[UR8][R14.64] ;  /* 0x000000080e0f7981 */ /* 0x000ea8000c1e9900 */
[----:B--2---:R0:W-:Y:S02]  /*1090*/  STS [R10], R15 ;  /* 0x0000000f0a007388 */ /* 0x0041e40000000800 */
.L_x_50:
[----:B------:R-:W-:Y:S05]  /*10a0*/  BSYNC.RECONVERGENT B0 ;  /* 0x0000000000007941 */ /* 0x000fea0003800200 */
.L_x_49:
[----:B------:R-:W0:Y:S01]  /*10b0*/  LDCU UR10, c[0x0][0x3a8] ;  /* 0x00007500ff0a77ac */ /* 0x000e220008000800 */
[----:B------:R-:W-:Y:S01]  /*10c0*/  BSSY.RECONVERGENT B0, `(.L_x_53) ;  /* 0x000004f000007945 */ /* 0x000fe20003800200 */
[----:B------:R-:W0:Y:S03]  /*10d0*/  LDCU UR7, c[0x0][0x3a4] ;  /* 0x00007480ff0777ac */ /* 0x000e260008000800 */
[----:B------:R-:W-:Y:S05]  /*10e0*/  @!P2 BRA `(.L_x_54) ;  /* 0x000000040030a947 */ /* 0x000fea0003800000 */
.L_x_55:
[----:B012---:R-:W-:Y:S02]  /*10f0*/  LOP3.LUT R23, R26, 0x7f, RZ, 0xc0, !PT ;  /* 0x0000007f1a177812 */ /* 0x007fe400078ec0ff */
[----:B------:R-:W-:Y:S02]  /*1100*/  SHF.R.U32.HI R24, RZ, 0x7, R26 ;  /* 0x00000007ff187819 */ /* 0x000fe4000001161a */
[----:B------:R-:W-:-:S03]  /*1110*/  IADD3 R22, PT, PT, R0, R23, RZ ;  /* 0x0000001700167210 */ /* 0x000fc60007ffe0ff */
[----:B------:R-:W-:Y:S01]  /*1120*/  IMAD R21, R12, 0x8, R24 ;  /* 0x000000080c157824 */ /* 0x000fe200078e0218 */
[----:B------:R-:W-:-:S04]  /*1130*/  ISETP.GE.U32.AND P0, PT, R22, UR7, PT ;  /* 0x0000000716007c0c */ /* 0x000fc8000bf06070 */
[----:B------:R-:W-:-:S13]  /*1140*/  ISETP.GE.U32.OR P1, PT, R21, UR10, P0 ;  /* 0x0000000a15007c0c */ /* 0x000fda0008726470 */
[----:B----4-:R-:W0:Y:S01]  /*1150*/  @!P1 LDC.64 R14, c[0x0][0x390] ;  /* 0x0000e400ff0e9b82 */ /* 0x010e220000000a00 */
[----:B------:R-:W-:-:S04]  /*1160*/  @!P1 IMAD R21, R21, UR7, R22 ;  /* 0x0000000715159c24 */ /* 0x000fc8000f8e0216 */
[----:B0-----:R-:W-:-:S06]  /*1170*/  @!P1 IMAD.WIDE.U32 R14, R21, 0x4, R14 ;  /* 0x00000004150e9825 */ /* 0x001fcc00078e000e */
[----:B------:R0:W2:Y:S01]  /*1180*/  @!P1 LDG.E.CONSTANT R15, desc[UR8][R14.64] ;  /* 0x000000080e0f9981 */ /* 0x0000a2000c1e9900 */
[----:B------:R-:W1:Y:S01]  /*1190*/  S2UR UR6, SR_CgaCtaId ;  /* 0x00000000000679c3 */ /* 0x000e620000008800 */
[----:B------:R-:W-:Y:S01]  /*11a0*/  IMAD.IADD R22, R5, 0x1, R26 ;  /* 0x0000000105167824 */ /* 0x000fe200078e021a */
[----:B------:R-:W-:Y:S02]  /*11b0*/  UMOV UR5, 0x400 ;  /* 0x0000040000057882 */ /* 0x000fe40000000000 */
[----:B------:R-:W-:Y:S02]  /*11c0*/  UIADD3 UR5, UPT, UPT, UR5, 0x1000, URZ ;  /* 0x0000100005057890 */ /* 0x000fe4000fffe0ff */
[----:B------:R-:W-:Y:S02]  /*11d0*/  LOP3.LUT R25, R22, 0x7f, RZ, 0xc0, !PT ;  /* 0x0000007f16197812 */ /* 0x000fe400078ec0ff */
[----:B0-----:R-:W-:Y:S02]  /*11e0*/  SHF.R.U32.HI R14, RZ, 0x7, R22 ;  /* 0x00000007ff0e7819 */ /* 0x001fe40000011616 */
[----:B------:R-:W-:-:S03]  /*11f0*/  IADD3 R26, PT, PT, R0, R25, RZ ;  /* 0x00000019001a7210 */ /* 0x000fc60007ffe0ff */
[----:B------:R-:W-:Y:S01]  /*1200*/  IMAD R27, R12, 0x8, R14 ;  /* 0x000000080c1b7824 */ /* 0x000fe200078e020e */
[----:B------:R-:W-:-:S04]  /*1210*/  ISETP.GE.U32.AND P0, PT, R26, UR7, PT ;  /* 0x000000071a007c0c */ /* 0x000fc8000bf06070 */
[----:B------:R-:W-:Y:S01]  /*1220*/  ISETP.LT.U32.AND P0, PT, R27, UR10, !P0 ;  /* 0x0000000a1b007c0c */ /* 0x000fe2000c701070 */
[----:B-1----:R-:W-:-:S06]  /*1230*/  ULEA UR5, UR6, UR5, 0x18 ;  /* 0x0000000506057291 */ /* 0x002fcc000f8ec0ff */
[----:B------:R-:W-:-:S06]  /*1240*/  @!P1 IMAD.U32 R21, RZ, RZ, UR5 ;  /* 0x00000005ff159e24 */ /* 0x000fcc000f8e00ff */
[----:B------:R-:W-:Y:S01]  /*1250*/  @P0 IMAD R27, R27, UR7, R26 ;  /* 0x000000071b1b0c24 */ /* 0x000fe2000f8e021a */
[----:B------:R-:W-:Y:S01]  /*1260*/  @!P1 LEA R28, R24, R21, 0x9 ;  /* 0x00000015181c9211 */ /* 0x000fe200078e48ff */
[----:B------:R-:W-:-:S04]  /*1270*/  @P1 IMAD.U32 R21, RZ, RZ, UR5 ;  /* 0x00000005ff151e24 */ /* 0x000fc8000f8e00ff */
[----:B------:R-:W-:Y:S01]  /*1280*/  @!P1 IMAD R28, R23, 0x4, R28 ;  /* 0x00000004171c9824 */ /* 0x000fe200078e021c */
[----:B------:R-:W-:-:S05]  /*1290*/  @P1 LEA R24, R24, R21, 0x9 ;  /* 0x0000001518181211 */ /* 0x000fca00078e48ff */
[----:B------:R-:W-:Y:S02]  /*12a0*/  @P1 IMAD R23, R23, 0x4, R24 ;  /* 0x0000000417171824 */ /* 0x000fe400078e0218 */
[C---:B------:R-:W-:Y:S01]  /*12b0*/  @!P0 IMAD R24, R14.reuse, 0x200, R21 ;  /* 0x000002000e188824 */ /* 0x040fe200078e0215 */
[----:B------:R-:W-:-:S03]  /*12c0*/  @P0 LEA R14, R14, R21, 0x9 ;  /* 0x000000150e0e0211 */ /* 0x000fc600078e48ff */
[C---:B------:R-:W-:Y:S02]  /*12d0*/  @!P0 IMAD R24, R25.reuse, 0x4, R24 ;  /* 0x0000000419188824 */ /* 0x040fe400078e0218 */
[----:B------:R-:W-:Y:S01]  /*12e0*/  @P0 IMAD R25, R25, 0x4, R14 ;  /* 0x0000000419190824 */ /* 0x000fe200078e020e */
[----:B--2---:R0:W-:Y:S02]  /*12f0*/  @!P1 STS [R28], R15 ;  /* 0x0000000f1c009388 */ /* 0x0041e40000000800 */
[----:B0-----:R-:W0:Y:S02]  /*1300*/  @P0 LDC.64 R14, c[0x0][0x390] ;  /* 0x0000e400ff0e0b82 */ /* 0x001e240000000a00 */
[----:B0-----:R-:W-:-:S05]  /*1310*/  @P0 IMAD.WIDE.U32 R14, R27, 0x4, R14 ;  /* 0x000000041b0e0825 */ /* 0x001fca00078e000e */
[----:B------:R0:W2:Y:S01]  /*1320*/  @P0 LDG.E.CONSTANT R29, desc[UR8][R14.64] ;  /* 0x000000080e1d0981 */ /* 0x0000a2000c1e9900 */
[----:B------:R-:W-:-:S03]  /*1330*/  IADD3 R22, PT, PT, R22, R5, RZ ;  /* 0x0000000516167210 */ /* 0x000fc60007ffe0ff */
[----:B------:R1:W-:Y:S01]  /*1340*/  @P1 STS [R23], RZ ;  /* 0x000000ff17001388 */ /* 0x0003e20000000800 */
[----:B------:R-:W-:Y:S02]  /*1350*/  LOP3.LUT R27, R22, 0x7f, RZ, 0xc0, !PT ;  /* 0x0000007f161b7812 */ /* 0x000fe400078ec0ff */
[----:B------:R-:W-:Y:S01]  /*1360*/  SHF.R.U32.HI R26, RZ, 0x7, R22 ;  /* 0x00000007ff1a7819 */ /* 0x000fe20000011616 */
[----:B------:R4:W-:Y:S02]  /*1370*/  @!P0 STS [R24], RZ ;  /* 0x000000ff18008388 */ /* 0x0009e40000000800 */
[----:B-1----:R-:W-:Y:S02]  /*1380*/  IMAD.IADD R23, R0, 0x1, R27 ;  /* 0x0000000100177824 */ /* 0x002fe400078e021b */
[----:B------:R-:W-:-:S03]  /*1390*/  IMAD R28, R12, 0x8, R26 ;  /* 0x000000080c1c7824 */ /* 0x000fc600078e021a */
[----:B------:R-:W-:-:S04]  /*13a0*/  ISETP.GE.U32.AND P1, PT, R23, UR7, PT ;  /* 0x0000000717007c0c */ /* 0x000fc8000bf26070 */
[----:B------:R-:W-:-:S13]  /*13b0*/  ISETP.LT.U32.AND P1, PT, R28, UR10, !P1 ;  /* 0x0000000a1c007c0c */ /* 0x000fda000cf21070 */
[----:B0-----:R-:W0:Y:S01]  /*13c0*/  @P1 LDC.64 R14, c[0x0][0x390] ;  /* 0x0000e400ff0e1b82 */ /* 0x001e220000000a00 */
[----:B------:R-:W-:Y:S02]  /*13d0*/  @P1 IMAD R28, R28, UR7, R23 ;  /* 0x000000071c1c1c24 */ /* 0x000fe4000f8e0217 */
[----:B------:R-:W-:Y:S01]  /*13e0*/  IMAD.IADD R22, R22, 0x1, R5 ;  /* 0x0000000116167824 */ /* 0x000fe200078e0205 */
[----:B----4-:R-:W-:-:S04]  /*13f0*/  @!P1 LEA R24, R26, R21, 0x9 ;  /* 0x000000151a189211 */ /* 0x010fc800078e48ff */
[----:B------:R-:W-:Y:S01]  /*1400*/  LOP3.LUT R23, R22, 0x7f, RZ, 0xc0, !PT ;  /* 0x0000007f16177812 */ /* 0x000fe200078ec0ff */
[----:B0-----:R-:W-:-:S05]  /*1410*/  @P1 IMAD.WIDE.U32 R14, R28, 0x4, R14 ;  /* 0x000000041c0e1825 */ /* 0x001fca00078e000e */
[----:B------:R0:W4:Y:S02]  /*1420*/  @P1 LDG.E.CONSTANT R28, desc[UR8][R14.64] ;  /* 0x000000080e1c1981 */ /* 0x000124000c1e9900 */
[----:B0-----:R-:W-:Y:S01]  /*1430*/  @P1 IMAD R14, R26, 0x200, R21 ;  /* 0x000002001a0e1824 */ /* 0x001fe200078e0215 */
[C---:B------:R-:W-:Y:S02]  /*1440*/  @!P1 LEA R26, R27.reuse, R24, 0x2 ;  /* 0x000000181b1a9211 */ /* 0x040fe400078e10ff */
[----:B------:R-:W-:Y:S01]  /*1450*/  SHF.R.U32.HI R24, RZ, 0x7, R22 ;  /* 0x00000007ff187819 */ /* 0x000fe20000011616 */
[----:B--2---:R0:W-:Y:S02]  /*1460*/  @P0 STS [R25], R29 ;  /* 0x0000001d19000388 */ /* 0x0041e40000000800 */
[----:B0-----:R-:W-:Y:S02]  /*1470*/  @P1 IMAD R29, R27, 0x4, R14 ;  /* 0x000000041b1d1824 */ /* 0x001fe400078e020e */
[----:B------:R-:W-:Y:S01]  /*1480*/  IMAD.IADD R27, R0, 0x1, R23 ;  /* 0x00000001001b7824 */ /* 0x000fe200078e0217 */
[----:B------:R-:W-:-:S04]  /*1490*/  LEA R25, R12, R24, 0x3 ;  /* 0x000000180c197211 */ /* 0x000fc800078e18ff */
[----:B------:R-:W-:-:S04]  /*14a0*/  ISETP.GE.U32.AND P0, PT, R27, UR7, PT ;  /* 0x000000071b007c0c */ /* 0x000fc8000bf06070 */
[----:B------:R-:W-:-:S13]  /*14b0*/  ISETP.LT.U32.AND P0, PT, R25, UR10, !P0 ;  /* 0x0000000a19007c0c */ /* 0x000fda000c701070 */
[----:B------:R-:W0:Y:S01]  /*14c0*/  @P0 LDC.64 R14, c[0x0][0x390] ;  /* 0x0000e400ff0e0b82 */ /* 0x000e220000000a00 */
[----:B------:R-:W-:-:S04]  /*14d0*/  @P0 IMAD R25, R25, UR7, R27 ;  /* 0x0000000719190c24 */ /* 0x000fc8000f8e021b */
[----:B0-----:R-:W-:-:S06]  /*14e0*/  @P0 IMAD.WIDE.U32 R14, R25, 0x4, R14 ;  /* 0x00000004190e0825 */ /* 0x001fcc00078e000e */
[----:B------:R-:W2:Y:S04]  /*14f0*/  @P0 LDG.E.CONSTANT R14, desc[UR8][R14.64] ;  /* 0x000000080e0e0981 */ /* 0x000ea8000c1e9900 */
[----:B------:R0:W-:Y:S02]  /*1500*/  @!P1 STS [R26], RZ ;  /* 0x000000ff1a009388 */ /* 0x0001e40000000800 */
[C-C-:B0-----:R-:W-:Y:S02]  /*1510*/  @!P0 IMAD R26, R24.reuse, 0x200, R21.reuse ;  /* 0x00000200181a8824 */ /* 0x141fe400078e0215 */
[----:B------:R-:W-:-:S03]  /*1520*/  @P0 IMAD R24, R24, 0x200, R21 ;  /* 0x0000020018180824 */ /* 0x000fc600078e0215 */
[C---:B------:R-:W-:Y:S01]  /*1530*/  @!P0 LEA R21, R23.reuse, R26, 0x2 ;  /* 0x0000001a17158211 */ /* 0x040fe200078e10ff */
[----:B------:R-:W-:Y:S02]  /*1540*/  @P0 IMAD R23, R23, 0x4, R24 ;  /* 0x0000000417170824 */ /* 0x000fe400078e0218 */
[----:B------:R-:W-:Y:S01]  /*1550*/  IMAD.IADD R26, R22, 0x1, R5 ;  /* 0x00000001161a7824 */ /* 0x000fe200078e0205 */
[----:B----4-:R0:W-:Y:S04]  /*1560*/  @P1 STS [R29], R28 ;  /* 0x0000001c1d001388 */ /* 0x0101e80000000800 */
[----:B------:R0:W-:Y:S04]  /*1570*/  @!P0 STS [R21], RZ ;  /* 0x000000ff15008388 */ /* 0x0001e80000000800 */
[----:B--2---:R0:W-:Y:S01]  /*1580*/  @P0 STS [R23], R14 ;  /* 0x0000000e17000388 */ /* 0x0041e20000000800 */
[----:B------:R-:W-:-:S13]  /*1590*/  ISETP.GE.U32.AND P0, PT, R26, 0x400, PT ;  /* 0x000004001a00780c */ /* 0x000fda0003f06070 */
[----:B0-----:R-:W-:Y:S05]  /*15a0*/  @!P0 BRA `(.L_x_55) ;  /* 0xfffffff800d08947 */ /* 0x001fea000383ffff */
.L_x_54:
[----:B0-----:R-:W-:Y:S05]  /*15b0*/  BSYNC.RECONVERGENT B0 ;  /* 0x0000000000007941 */ /* 0x001fea0003800200 */
.L_x_53:
[----:B------:R-:W0:Y:S08]  /*15c0*/  S2UR UR6, SR_CgaCtaId ;  /* 0x00000000000679c3 */ /* 0x000e300000008800 */
[----:B------:R-:W-:Y:S01]  /*15d0*/  BAR.SYNC.DEFER_BLOCKING 0x0 ;  /* 0x0000000000007b1d */ /* 0x000fe20000010000 */
[----:B------:R-:W-:Y:S01]  /*15e0*/  SHF.R.U32.HI R15, RZ, 0x2, R20 ;  /* 0x00000002ff0f7819 */ /* 0x000fe20000011614 */
[----:B------:R-:W-:Y:S01]  /*15f0*/  VIADD R12, R12, 0x1 ;  /* 0x000000010c0c7836 */ /* 0x000fe20000000000 */
[----:B----4-:R-:W-:-:S02]  /*1600*/  SHF.L.U32 R14, R20, 0x2, RZ ;  /* 0x00000002140e7819 */ /* 0x010fc400000006ff */
[----:B------:R-:W-:Y:S01]  /*1610*/  LOP3.LUT R15, R15, 0xfc, RZ, 0xc0, !PT ;  /* 0x000000fc0f0f7812 */ /* 0x000fe200078ec0ff */
[----:B------:R-:W-:Y:S01]  /*1620*/  UMOV UR5, 0x400 ;  /* 0x0000040000057882 */ /* 0x000fe20000000000 */
[----:B------:R-:W-:Y:S01]  /*1630*/  LOP3.LUT R14, R14, 0x3c, RZ, 0xc0, !PT ;  /* 0x0000003c0e0e7812 */ /* 0x000fe200078ec0ff */
[----:B------:R-:W-:Y:S02]  /*1640*/  UIADD3 UR7, UPT, UPT, UR5, 0x1000, URZ ;  /* 0x0000100005077890 */ /* 0x000fe4000fffe0ff */
[----:B0-----:R-:W-:Y:S02]  /*1650*/  ULEA UR5, UR6, UR5, 0x18 ;  /* 0x0000000506057291 */ /* 0x001fe4000f8ec0ff */
[----:B------:R-:W-:-:S07]  /*1660*/  ULEA UR7, UR6, UR7, 0x18 ;  /* 0x0000000706077291 */ /* 0x000fce000f8ec0ff */
[----:B-12---:R-:W-:Y:S04]  /*1670*/  LDS R23, [R15+UR5] ;  /* 0x000000050f177984 */ /* 0x006fe80008000800 */
[----:B------:R-:W0:Y:S04]  /*1680*/  LDS R22, [R14+UR7] ;  /* 0x000000070e167984 */ /* 0x000e280008000800 */
[----:B------:R-:W-:Y:S04]  /*1690*/  LDS R25, [R15+UR5+0x200] ;  /* 0x000200050f197984 */ /* 0x000fe80008000800 */
[----:B------:R-:W1:Y:S04]  /*16a0*/  LDS R24, [R14+UR7+0x200] ;  /* 0x000200070e187984 */ /* 0x000e680008000800 */
[----:B------:R-:W-:Y:S04]  /*16b0*/  LDS R20, [R15+UR5+0x400] ;  /* 0x000400050f147984 */ /* 0x000fe80008000800 */
[----:B------:R-:W2:Y:S04]  /*16c0*/  LDS R21, [R14+UR7+0x400] ;  /* 0x000400070e157984 */ /* 0x000ea80008000800 */
[----:B------:R-:W-:Y:S01]  /*16d0*/  LDS R29, [R15+UR5+0xe00] ;  /* 0x000e00050f1d7984 */ /* 0x000fe20008000800 */
[----:B0-----:R-:W-:-:S03]  /*16e0*/  FFMA R22, R23, R22, R2 ;  /* 0x0000001617167223 */ /* 0x001fc60000000002 */
[----:B------:R-:W-:Y:S04]  /*16f0*/  LDS R23, [R15+UR5+0x600] ;  /* 0x000600050f177984 */ /* 0x000fe80008000800 */
[----:B------:R-:W0:Y:S01]  /*1700*/  LDS R2, [R14+UR7+0x600] ;  /* 0x000600070e027984 */ /* 0x000e220008000800 */
[----:B-1----:R-:W-:-:S03]  /*1710*/  FFMA R27, R25, R24, R22 ;  /* 0x00000018191b7223 */ /* 0x002fc60000000016 */
[----:B------:R-:W-:Y:S04]  /*1720*/  LDS R22, [R15+UR5+0x800] ;  /* 0x000800050f167984 */ /* 0x000fe80008000800 */
[----:B------:R-:W1:Y:S01]  /*1730*/  LDS R25, [R14+UR7+0x800] ;  /* 0x000800070e197984 */ /* 0x000e620008000800 */
[----:B--2---:R-:W-:-:S03]  /*1740*/  FFMA R24, R20, R21, R27 ;  /* 0x0000001514187223 */ /* 0x004fc6000000001b */
[----:B------:R-:W-:Y:S04]  /*1750*/  LDS R20, [R15+UR5+0xa00] ;  /* 0x000a00050f147984 */ /* 0x000fe80008000800 */
[----:B------:R-:W2:Y:S04]  /*1760*/  LDS R21, [R14+UR7+0xa00] ;  /* 0x000a00070e157984 */ /* 0x000ea80008000800 */
[----:B------:R-:W-:Y:S01]  /*1770*/  LDS R27, [R15+UR5+0xc00] ;  /* 0x000c00050f1b7984 */ /* 0x000fe20008000800 */
[----:B------:R-:W4:Y:S02]  /*1780*/  LDCU UR5, c[0x0][0x3a8] ;  /* 0x00007500ff0577ac */ /* 0x000f240008000800 */
[----:B----4-:R-:W-:Y:S01]  /*1790*/  UIADD3 UR5, UPT, UPT, UR5, 0x7, URZ ;  /* 0x0000000705057890 */ /* 0x010fe2000fffe0ff */
[----:B0-----:R-:W-:-:S02]  /*17a0*/  FFMA R23, R23, R2, R24 ;  /* 0x0000000217177223 */ /* 0x001fc40000000018 */
[----:B------:R-:W0:Y:S01]  /*17b0*/  LDS R2, [R14+UR7+0xc00] ;  /* 0x000c00070e027984 */ /* 0x000e220008000800 */
[----:B------:R-:W-:-:S03]  /*17c0*/  USHF.R.U32.HI UR5, URZ, 0x3, UR5 ;  /* 0x00000003ff057899 */ /* 0x000fc60008011605 */
[----:B------:R-:W4:Y:S01]  /*17d0*/  LDS R24, [R14+UR7+0xe00] ;  /* 0x000e00070e187984 */ /* 0x000f220008000800 */
[----:B-1----:R-:W-:Y:S01]  /*17e0*/  FFMA R23, R22, R25, R23 ;  /* 0x0000001916177223 */ /* 0x002fe20000000017 */
[----:B------:R-:W-:Y:S01]  /*17f0*/  BAR.SYNC.DEFER_BLOCKING 0x0 ;  /* 0x0000000000007b1d */ /* 0x000fe20000010000 */
[----:B------:R-:W-:Y:S02]  /*1800*/  ISETP.NE.AND P0, PT, R12, UR5, PT ;  /* 0x000000050c007c0c */ /* 0x000fe4000bf05270 */
[----:B--2---:R-:W-:-:S04]  /*1810*/  FFMA R20, R20, R21, R23 ;  /* 0x0000001514147223 */ /* 0x004fc80000000017 */
[----:B0-----:R-:W-:-:S04]  /*1820*/  FFMA R2, R27, R2, R20 ;  /* 0x000000021b027223 */ /* 0x001fc80000000014 */
[----:B----4-:R-:W-:-:S03]  /*1830*/  FFMA R2, R29, R24, R2 ;  /* 0x000000181d027223 */ /* 0x010fc60000000002 */
[----:B------:R-:W-:Y:S05]  /*1840*/  @P0 BRA `(.L_x_56) ;  /* 0xffffffe800fc0947 */ /* 0x000fea000383ffff */
.L_x_43:
        /* <DEDUP_REMOVED lines=11> */
[----:B------:R-:W2:Y:S02]  /*1900*/  LDG.E R0, desc[UR8][R4.64] ;  /* 0x0000000804007981 */ /* 0x000ea4000c1e1900 */
[----:B--2---:R-:W-:-:S04]  /*1910*/  FMUL R3, R0, UR4 ;  /* 0x0000000400037c20 */ /* 0x004fc80008400000 */
[----:B-1----:R-:W-:-:S05]  /*1920*/  FFMA R3, R2, UR5, R3 ;  /* 0x0000000502037c23 */ /* 0x002fca0008000003 */
[----:B------:R-:W-:Y:S01]  /*1930*/  STG.E desc[UR8][R4.64], R3 ;  /* 0x0000000304007986 */ /* 0x000fe2000c101908 */
[----:B------:R-:W-:Y:S05]  /*1940*/  EXIT ;  /* 0x000000000000794d */ /* 0x000fea0003800000 */
.L_x_57:
[----:B------:R-:W0:Y:S01]  /*1950*/  LDC.64 R6, c[0x0][0x380] ;  /* 0x0000e000ff067b82 */ /* 0x000e220000000a00 */
[----:B------:R-:W1:Y:S01]  /*1960*/  LDCU UR4, c[0x0][0x398] ;  /* 0x00007300ff0477ac */ /* 0x000e620008000800 */
[----:B------:R-:W-:-:S04]  /*1970*/  IMAD R3, R3, UR7, R4 ;  /* 0x0000000703037c24 */ /* 0x000fc8000f8e0204 */
[----:B0-----:R-:W-:-:S04]  /*1980*/  IMAD.WIDE.U32 R6, R3, 0x4, R6 ;  /* 0x0000000403067825 */ /* 0x001fc800078e0006 */
[----:B-1----:R-:W-:-:S05]  /*1990*/  FMUL R3, R2, UR4 ;  /* 0x0000000402037c20 */ /* 0x002fca0008400000 */
[----:B------:R-:W-:Y:S01]  /*19a0*/  STG.E desc[UR8][R6.64], R3 ;  /* 0x0000000306007986 */ /* 0x000fe2000c101908 */
[----:B------:R-:W-:Y:S05]  /*19b0*/  EXIT ;  /* 0x000000000000794d */ /* 0x000fea0003800000 */
.L_x_58:
        /* <DEDUP_REMOVED lines=12> */
.L_x_76:


//--------------------- .text.steel_gemm_kernel   --------------------------
	.section	.text.steel_gemm_kernel,"ax",@progbits
	.align	128
        .global         steel_gemm_kernel
        .type           steel_gemm_kernel,@function
        .size           steel_gemm_kernel,(.L_x_77 - steel_gemm_kernel)
        .other          steel_gemm_kernel,@"STO_CUDA_ENTRY STV_DEFAULT"
steel_gemm_kernel:
.text.steel_gemm_kernel:
        /* <DEDUP_REMOVED lines=16> */
[----:B------:R-:W1:Y:S01]  /*0100*/  LDCU UR10, c[0x0][0x3a4] ;  /* 0x00007480ff0a77ac */ /* 0x000e620008000800 */
[----:B------:R-:W-:Y:S02]  /*0110*/  IMAD.MOV.U32 R15, RZ, RZ, RZ ;  /* 0x000000ffff0f7224 */ /* 0x000fe400078e00ff */
[----:B------:R-:W-:Y:S01]  /*0120*/  IMAD.MOV.U32 R17, RZ, RZ, RZ ;  /* 0x000000ffff117224 */ /* 0x000fe200078e00ff */
[----:B------:R-:W-:Y:S02]  /*0130*/  UMOV UR5, 0x400 ;  /* 0x0000040000057882 */ /* 0x000fe40000000000 */
[----:B------:R-:W-:Y:S01]  /*0140*/  UIADD3 UR6, UPT, UPT, UR5, 0x1000, URZ ;  /* 0x0000100005067890 */ /* 0x000fe2000fffe0ff */
[----:B------:R-:W2:Y:S01]  /*0150*/  S2UR UR7, SR_CgaCtaId ;  /* 0x00000000000779c3 */ /* 0x000ea20000008800 */
[----:B0-----:R-:W0:Y:S01]  /*0160*/  I2F.U32.RP R5, R4 ;  /* 0x0000000400057306 */ /* 0x001e220000209000 */
[----:B------:R-:W-:Y:S01]  /*0170*/  IMAD.IADD R19, R11, 0x1, R4 ;  /* 0x000000010b137824 */ /* 0x000fe200078e0204 */
[----:B------:R-:W-:-:S04]  /*0180*/  ISETP.NE.U32.AND P2, PT, R4, RZ, PT ;  /* 0x000000ff0400720c */ /* 0x000fc80003f45070 */
[C---:B------:R-:W-:Y:S02]  /*0190*/  ISETP.GE.U32.AND P0, PT, R19.reuse, 0x400, PT ;  /* 0x000004001300780c */ /* 0x040fe40003f06070 */
[C---:B------:R-:W-:Y:S01]  /*01a0*/  VIMNMX.U32 R8, PT, PT, R19.reuse, 0x400, !PT ;  /* 0x0000040013087848 */ /* 0x040fe20007fe0000 */
[----:B--2---:R-:W-:Y:S01]  /*01b0*/  ULEA UR5, UR7, UR5, 0x18 ;  /* 0x0000000507057291 */ /* 0x004fe2000f8ec0ff */
[----:B------:R-:W-:Y:S01]  /*01c0*/  SEL R16, RZ, 0x1, P0 ;  /* 0x00000001ff107807 */ /* 0x000fe20000000000 */
[----:B------:R-:W-:Y:S01]  /*01d0*/  ULEA UR6, UR7, UR6, 0x18 ;  /* 0x0000000607067291 */ /* 0x000fe2000f8ec0ff */
[----:B------:R-:W-:Y:S01]  /*01e0*/  LOP3.LUT R18, R19, 0x7, RZ, 0xc0, !PT ;  /* 0x0000000713127812 */ /* 0x000fe200078ec0ff */
[----:B0-----:R-:W0:Y:S02]  /*01f0*/  MUFU.RCP R5, R5 ;  /* 0x0000000500057308 */ /* 0x001e240000001000 */
[----:B0-----:R-:W-:Y:S01]  /*0200*/  VIADD R6, R5, 0xffffffe ;  /* 0x0ffffffe05067836 */ /* 0x001fe20000000000 */
[----:B------:R-:W-:-:S05]  /*0210*/  IADD3 R5, PT, PT, R8, -R19, -R16 ;  /* 0x8000001308057210 */ /* 0x000fca0007ffe810 */
[----:B------:R0:W2:Y:S02]  /*0220*/  F2I.FTZ.U32.TRUNC.NTZ R7, R6 ;  /* 0x0000000600077305 */ /* 0x0000a4000021f000 */
[----:B0-----:R-:W-:Y:S01]  /*0230*/  IMAD.MOV.U32 R6, RZ, RZ, RZ ;  /* 0x000000ffff067224 */ /* 0x001fe200078e00ff */
[----:B--2---:R-:W-:-:S05]  /*0240*/  IADD3 R9, PT, PT, RZ, -R7, RZ ;  /* 0x80000007ff097210 */ /* 0x004fca0007ffe0ff */
[----:B------:R-:W-:-:S04]  /*0250*/  IMAD R9, R9, R4, RZ ;  /* 0x0000000409097224 */ /* 0x000fc800078e02ff */
[----:B------:R-:W-:Y:S01]  /*0260*/  IMAD.HI.U32 R10, R7, R9, R6 ;  /* 0x00000009070a7227 */ /* 0x000fe200078e0006 */
[----:B------:R-:W-:-:S05]  /*0270*/  LOP3.LUT R7, R11, 0x7f, RZ, 0xc0, !PT ;  /* 0x0000007f0b077812 */ /* 0x000fca00078ec0ff */
[----:B------:R-:W-:-:S04]  /*0280*/  IMAD.HI.U32 R9, R10, R5, RZ ;  /* 0x000000050a097227 */ /* 0x000fc800078e00ff */
[----:B------:R-:W-:Y:S02]  /*0290*/  IMAD.MOV R6, RZ, RZ, -R9 ;  /* 0x000000ffff067224 */ /* 0x000fe400078e0a09 */
[----:B------:R-:W-:Y:S02]  /*02a0*/  IMAD.IADD R10, R0, 0x1, R7 ;  /* 0x00000001000a7824 */ /* 0x000fe400078e0207 */
[----:B------:R-:W-:-:S05]  /*02b0*/  IMAD R5, R4, R6, R5 ;  /* 0x0000000604057224 */ /* 0x000fca00078e0205 */
[----:B------:R-:W-:-:S13]  /*02c0*/  ISETP.GE.U32.AND P0, PT, R5, R4, PT ;  /* 0x000000040500720c */ /* 0x000fda0003f06070 */
[-C--:B------:R-:W-:Y:S02]  /*02d0*/  @P0 IADD3 R5, PT, PT, R5, -R4.reuse, RZ ;  /* 0x8000000405050210 */ /* 0x080fe40007ffe0ff */
[----:B------:R-:W-:Y:S02]  /*02e0*/  @P0 IADD3 R9, PT, PT, R9, 0x1, RZ ;  /* 0x0000000109090810 */ /* 0x000fe40007ffe0ff */
[----:B------:R-:W-:Y:S01]  /*02f0*/  ISETP.GE.U32.AND P1, PT, R5, R4, PT ;  /* 0x000000040500720c */ /* 0x000fe20003f26070 */
[C---:B------:R-:W-:Y:S01]  /*0300*/  IMAD.IADD R5, R19.reuse, 0x1, R4 ;  /* 0x0000000113057824 */ /* 0x040fe200078e0204 */
[----:B------:R-:W-:-:S03]  /*0310*/  LEA.HI R19, R19, UR4, RZ, 0x1d ;  /* 0x0000000413137c11 */ /* 0x000fc6000f8fe8ff */
[----:B------:R-:W-:Y:S01]  /*0320*/  IMAD.SHL.U32 R6, R5, 0x4, RZ ;  /* 0x0000000405067824 */ /* 0x000fe200078e00ff */
[--C-:B------:R-:W-:Y:S02]  /*0330*/  SHF.R.U32.HI R20, RZ, 0x3, R5.reuse ;  /* 0x00000003ff147819 */ /* 0x100fe40000011605 */
[----:B------:R-:W-:Y:S02]  /*0340*/  SHF.R.U32.HI R8, RZ, 0x7, R5 ;  /* 0x00000007ff087819 */ /* 0x000fe40000011605 */
[C---:B------:R-:W-:Y:S02]  /*0350*/  LOP3.LUT R7, R6.reuse, 0x1c, RZ, 0xc0, !PT ;  /* 0x0000001c06077812 */ /* 0x040fe400078ec0ff */
[----:B------:R-:W-:Y:S01]  /*0360*/  LOP3.LUT R11, R6, 0x1fc, RZ, 0xc0, !PT ;  /* 0x000001fc060b7812 */ /* 0x000fe200078ec0ff */
[----:B------:R-:W-:Y:S01]  /*0370*/  @P1 VIADD R9, R9, 0x1 ;  /* 0x0000000109091836 */ /* 0x000fe20000000000 */
[----:B------:R-:W-:Y:S02]  /*0380*/  @!P2 LOP3.LUT R9, RZ, R4, RZ, 0x33, !PT ;  /* 0x00000004ff09a212 */ /* 0x000fe400078e33ff */
[C---:B------:R-:W-:Y:S01]  /*0390*/  LEA R6, R20.reuse, UR5, 0x5 ;  /* 0x0000000514067c11 */ /* 0x040fe2000f8e28ff */
[----:B------:R-:W-:Y:S01]  /*03a0*/  VIADD R20, R20, UR4 ;  /* 0x0000000414147c36 */ /* 0x000fe20008000000 */
[----:B------:R-:W-:-:S02]  /*03b0*/  LEA R8, R8, UR6, 0x9 ;  /* 0x0000000608087c11 */ /* 0x000fc4000f8e48ff */
[----:B------:R-:W-:Y:S01]  /*03c0*/  IADD3 R16, PT, PT, R16, R9, RZ ;  /* 0x0000000910107210 */ /* 0x000fe20007ffe0ff */
[----:B------:R-:W-:Y:S01]  /*03d0*/  IMAD.IADD R6, R6, 0x1, R7 ;  /* 0x0000000106067824 */ /* 0x000fe200078e0207 */
[----:B-1----:R-:W-:Y:S01]  /*03e0*/  ISETP.GE.U32.AND P2, PT, R10, UR10, PT ;  /* 0x0000000a0a007c0c */ /* 0x002fe2000bf46070 */
[----:B------:R-:W-:Y:S01]  /*03f0*/  IMAD.IADD R7, R8, 0x1, R11 ;  /* 0x0000000108077824 */ /* 0x000fe200078e020b */
[----:B------:R-:W-:-:S11]  /*0400*/  LOP3.LUT R21, R16, 0x3, RZ, 0xc0, !PT ;  /* 0x0000000310157812 */ /* 0x000fd600078ec0ff */
.L_x_70:
[----:B------:R-:W0:Y:S01]  /*0410*/  S2R R27, SR_TID.X ;  /* 0x00000000001b7919 */ /* 0x000e220000002100 */
[----:B------:R-:W-:Y:S01]  /*0420*/  ISETP.NE.AND P3, PT, R21, 0x3, PT ;  /* 0x000000031500780c */ /* 0x000fe20003f65270 */
[----:B------:R-:W-:-:S12]  /*0430*/  BSSY.RECONVERGENT B0, `(.L_x_60) ;  /* 0x0000035000007945 */ /* 0x000fd80003800200 */
[----:B--23--:R-:W-:Y:S05]  /*0440*/  @!P3 BRA `(.L_x_61) ;  /* 0x0000000000ccb947 */ /* 0x00cfea0003800000 */
[----:B------:R-:W1:Y:S01]  /*0450*/  LDC R10, c[0x0][0x3a8] ;  /* 0x0000ea00ff0a7b82 */ /* 0x000e620000000800 */
[C---:B0-----:R-:W-:Y:S01]  /*0460*/  LOP3.LUT R14, R27.reuse, 0x7, RZ, 0xc0, !PT ;  /* 0x000000071b0e7812 */ /* 0x041fe200078ec0ff */
[----:B------:R-:W-:Y:S01]  /*0470*/  IMAD.MOV.U32 R13, RZ, RZ, RZ ;  /* 0x000000ffff0d7224 */ /* 0x000fe200078e00ff */
[----:B------:R-:W-:Y:S02]  /*0480*/  LEA.HI R12, R27, UR4, RZ, 0x1d ;  /* 0x000000041b0c7c11 */ /* 0x000fe4000f8fe8ff */
[----:B------:R-:W-:-:S03]  /*0490*/  LEA R23, R17, R14, 0x3 ;  /* 0x0000000e11177211 */ /* 0x000fc600078e18ff */
[----:B------:R-:W0:Y:S01]  /*04a0*/  LDC R11, c[0x0][0x3a0] ;  /* 0x0000e800ff0b7b82 */ /* 0x000e220000000800 */
[----:B-1----:R-:W-:-:S04]  /*04b0*/  ISETP.GE.U32.AND P0, PT, R23, R10, PT ;  /* 0x0000000a1700720c */ /* 0x002fc80003f06070 */
[----:B0-----:R-:W-:-:S13]  /*04c0*/  ISETP.GE.U32.OR P0, PT, R12, R11, P0 ;  /* 0x0000000b0c00720c */ /* 0x001fda0000706470 */
[----:B------:R-:W0:Y:S01]  /*04d0*/  @!P0 LDC.64 R8, c[0x0][0x388] ;  /* 0x0000e200ff088b82 */ /* 0x000e220000000a00 */
[----:B------:R-:W-:-:S04]  /*04e0*/  @!P0 IMAD R23, R12, R10, R23 ;  /* 0x0000000a0c178224 */ /* 0x000fc800078e0217 */
[----:B0-----:R-:W-:-:S05]  /*04f0*/  @!P0 IMAD.WIDE.U32 R8, R23, 0x4, R8 ;  /* 0x0000000417088825 */ /* 0x001fca00078e0008 */
[----:B------:R-:W2:Y:S01]  /*0500*/  @!P0 LDG.E.CONSTANT R13, desc[UR8][R8.64] ;  /* 0x00000008080d8981 */ /* 0x000ea2000c1e9900 */
[----:B------:R-:W-:Y:S01]  /*0510*/  MOV R12, 0x400 ;  /* 0x00000400000c7802 */ /* 0x000fe20000000f00 */
[----:B------:R-:W-:Y:S01]  /*0520*/  IMAD.SHL.U32 R22, R27, 0x4, RZ ;  /* 0x000000041b167824 */ /* 0x000fe200078e00ff */
[----:B------:R-:W-:Y:S01]  /*0530*/  ISETP.NE.AND P0, PT, R21, RZ, PT ;  /* 0x000000ff1500720c */ /* 0x000fe20003f05270 */
[----:B------:R-:W0:Y:S01]  /*0540*/  S2R R23, SR_CgaCtaId ;  /* 0x0000000000177919 */ /* 0x000e220000008800 */
[----:B------:R-:W-:Y:S01]  /*0550*/  IMAD.IADD R27, R27, 0x1, R4 ;  /* 0x000000011b1b7824 */ /* 0x000fe200078e0204 */
[----:B0-----:R-:W-:Y:S02]  /*0560*/  LEA R12, R23, R12, 0x18 ;  /* 0x0000000c170c7211 */ /* 0x001fe400078ec0ff */
[----:B------:R-:W-:-:S05]  /*0570*/  LOP3.LUT R23, R22, 0xfe0, RZ, 0xc0, !PT ;  /* 0x00000fe016177812 */ /* 0x000fca00078ec0ff */
[----:B------:R-:W-:-:S05]  /*0580*/  IMAD.IADD R23, R12, 0x1, R23 ;  /* 0x000000010c177824 */ /* 0x000fca00078e0217 */
[----:B------:R-:W-:-:S05]  /*0590*/  LEA R14, R14, R23, 0x2 ;  /* 0x000000170e0e7211 */ /* 0x000fca00078e10ff */
[----:B--2---:R1:W-:Y:S01]  /*05a0*/  STS [R14], R13 ;  /* 0x0000000d0e007388 */ /* 0x0043e20000000800 */
[----:B------:R-:W-:Y:S05]  /*05b0*/  @!P0 BRA `(.L_x_61) ;  /* 0x0000000000708947 */ /* 0x000fea0003800000 */
[----:B------:R-:W-:Y:S02]  /*05c0*/  IMAD R23, R17, 0x8, R18 ;  /* 0x0000000811177824 */ /* 0x000fe400078e0212 */
[----:B-1----:R-:W-:-:S03]  /*05d0*/  IMAD.MOV.U32 R13, RZ, RZ, RZ ;  /* 0x000000ffff0d7224 */ /* 0x002fc600078e00ff */
[----:B------:R-:W-:-:S04]  /*05e0*/  ISETP.GE.U32.AND P0, PT, R23, R10, PT ;  /* 0x0000000a1700720c */ /* 0x000fc80003f06070 */
[----:B------:R-:W-:-:S13]  /*05f0*/  ISETP.GE.U32.OR P0, PT, R19, R11, P0 ;  /* 0x0000000b1300720c */ /* 0x000fda0000706470 */
[----:B------:R-:W0:Y:S01]  /*0600*/  @!P0 LDC.64 R8, c[0x0][0x388] ;  /* 0x0000e200ff088b82 */ /* 0x000e220000000a00 */
[----:B------:R-:W-:-:S04]  /*0610*/  @!P0 IMAD R23, R19, R10, R23 ;  /* 0x0000000a13178224 */ /* 0x000fc800078e0217 */
[----:B0-----:R-:W-:-:S05]  /*0620*/  @!P0 IMAD.WIDE.U32 R8, R23, 0x4, R8 ;  /* 0x0000000417088825 */ /* 0x001fca00078e0008 */
[----:B------:R-:W2:Y:S01]  /*0630*/  @!P0 LDG.E.CONSTANT R13, desc[UR8][R8.64] ;  /* 0x00000008080d8981 */ /* 0x000ea2000c1e9900 */
[----:B------:R-:W-:Y:S01]  /*0640*/  SHF.L.U32 R14, R27, 0x2, RZ ;  /* 0x000000021b0e7819 */ /* 0x000fe200000006ff */
[----:B------:R-:W-:Y:S01]  /*0650*/  IMAD.MOV.U32 R27, RZ, RZ, R5 ;  /* 0x000000ffff1b7224 */ /* 0x000fe200078e0005 */
[----:B------:R-:W-:Y:S02]  /*0660*/  ISETP.NE.AND P0, PT, R21, 0x1, PT ;  /* 0x000000011500780c */ /* 0x000fe40003f05270 */
[----:B------:R-:W-:-:S05]  /*0670*/  LOP3.LUT R23, R14, 0xffffffe0, RZ, 0xc0, !PT ;  /* 0xffffffe00e177812 */ /* 0x000fca00078ec0ff */
[----:B------:R-:W-:-:S04]  /*0680*/  IMAD.IADD R23, R12, 0x1, R23 ;  /* 0x000000010c177824 */ /* 0x000fc800078e0217 */
[----:B------:R-:W-:-:S05]  /*0690*/  IMAD R12, R18, 0x4, R23 ;  /* 0x00000004120c7824 */ /* 0x000fca00078e0217 */
[----:B--2---:R2:W-:Y:S01]  /*06a0*/  STS [R12], R13 ;  /* 0x0000000d0c007388 */ /* 0x0045e20000000800 */
[----:B------:R-:W-:Y:S05]  /*06b0*/  @!P0 BRA `(.L_x_61) ;  /* 0x0000000000308947 */ /* 0x000fea0003800000 */
[C---:B------:R-:W-:Y:S01]  /*06c0*/  LOP3.LUT R8, R5.reuse, 0x7, RZ, 0xc0, !PT ;  /* 0x0000000705087812 */ /* 0x040fe200078ec0ff */
[----:B------:R-:W-:-:S03]  /*06d0*/  IMAD.IADD R27, R5, 0x1, R4 ;  /* 0x00000001051b7824 */ /* 0x000fc600078e0204 */
[----:B--2---:R-:W-:-:S04]  /*06e0*/  LEA R13, R17, R8, 0x3 ;  /* 0x00000008110d7211 */ /* 0x004fc800078e18ff */
[----:B------:R-:W-:-:S04]  /*06f0*/  ISETP.GE.U32.AND P0, PT, R13, R10, PT ;  /* 0x0000000a0d00720c */ /* 0x000fc80003f06070 */
        /* <DEDUP_REMOVED lines=8> */
.L_x_61:
[----:B------:R-:W-:Y:S05]  /*0780*/  BSYNC.RECONVERGENT B0 ;  /* 0x0000000000007941 */ /* 0x000fea0003800200 */
.L_x_60:
[----:B------:R-:W-:Y:S01]  /*0790*/  ISETP.GE.U32.AND P4, PT, R16, 0x3, PT ;  /* 0x000000031000780c */ /* 0x000fe20003f86070 */
[----:B------:R-:W0:Y:S01]  /*07a0*/  LDCU UR7, c[0x0][0x3a8] ;  /* 0x00007500ff0777ac */ /* 0x000e220008000800 */
[----:B------:R-:W-:Y:S01]  /*07b0*/  BSSY.RECONVERGENT B0, `(.L_x_62) ;  /* 0x0000052000007945 */ /* 0x000fe20003800200 */
[----:B------:R-:W0:Y:S10]  /*07c0*/  LDCU UR10, c[0x0][0x3a0] ;  /* 0x00007400ff0a77ac */ /* 0x000e340008000800 */
[----:B------:R-:W-:Y:S05]  /*07d0*/  @!P4 BRA `(.L_x_63) ;  /* 0x00000004003cc947 */ /* 0x000fea0003800000 */
[C-C-:B0-----:R-:W-:Y:S02]  /*07e0*/  IMAD R25, R4.reuse, 0x2, R27.reuse ;  /* 0x0000000204197824 */ /* 0x141fe400078e021b */
[----:B------:R-:W-:Y:S02]  /*07f0*/  IMAD R23, R4, 0x3, R27 ;  /* 0x0000000304177824 */ /* 0x000fe400078e021b */
[----:B-12---:R-:W-:-:S07]  /*0800*/  IMAD.IADD R13, R27, 0x1, R4 ;  /* 0x000000011b0d7824 */ /* 0x006fce00078e0204 */
.L_x_64:
[----:B------:R-:W-:Y:S02]  /*0810*/  LOP3.LUT R10, R27, 0x7, RZ, 0xc0, !PT ;  /* 0x000000071b0a7812 */ /* 0x000fe400078ec0ff */
[----:B------:R-:W-:Y:S02]  /*0820*/  SHF.R.U32.HI R11, RZ, 0x3, R27 ;  /* 0x00000003ff0b7819 */ /* 0x000fe4000001161b */
[----:B------:R-:W-:-:S03]  /*0830*/  LEA R12, R17, R10, 0x3 ;  /* 0x0000000a110c7211 */ /* 0x000fc600078e18ff */
[----:B------:R-:W-:Y:S01]  /*0840*/  VIADD R29, R11, UR4 ;  /* 0x000000040b1d7c36 */ /* 0x000fe20008000000 */
[----:B------:R-:W-:-:S04]  /*0850*/  ISETP.GE.U32.AND P1, PT, R12, UR7, PT ;  /* 0x000000070c007c0c */ /* 0x000fc8000bf26070 */
[----:B------:R-:W-:Y:S01]  /*0860*/  ISETP.GE.U32.OR P1, PT, R29, UR10, P1 ;  /* 0x0000000a1d007c0c */ /* 0x000fe20008f26470 */
[----:B------:R-:W0:-:S12]  /*0870*/  S2UR UR6, SR_CgaCtaId ;  /* 0x00000000000679c3 */ /* 0x000e180000008800 */
[----:B----4-:R-:W1:Y:S01]  /*0880*/  @!P1 LDC.64 R8, c[0x0][0x388] ;  /* 0x0000e200ff089b82 */ /* 0x010e620000000a00 */
[----:B------:R-:W-:Y:S01]  /*0890*/  UMOV UR5, 0x400 ;  /* 0x0000040000057882 */ /* 0x000fe20000000000 */
[----:B------:R-:W-:Y:S01]  /*08a0*/  @!P1 IMAD R29, R29, UR7, R12 ;  /* 0x000000071d1d9c24 */ /* 0x000fe2000f8e020c */
[----:B0-----:R-:W-:-:S06]  /*08b0*/  ULEA UR5, UR6, UR5, 0x18 ;  /* 0x0000000506057291 */ /* 0x001fcc000f8ec0ff */
[----:B------:R-:W-:Y:S01]  /*08c0*/  @!P1 IMAD.U32 R12, RZ, RZ, UR5 ;  /* 0x00000005ff0c9e24 */ /* 0x000fe2000f8e00ff */
[----:B------:R-:W-:Y:S01]  /*08d0*/  LOP3.LUT R14, R13, 0x7, RZ, 0xc0, !PT ;  /* 0x000000070d0e7812 */ /* 0x000fe200078ec0ff */
[----:B-1----:R-:W-:-:S04]  /*08e0*/  @!P1 IMAD.WIDE.U32 R8, R29, 0x4, R8 ;  /* 0x000000041d089825 */ /* 0x002fc800078e0008 */
[----:B------:R-:W-:Y:S01]  /*08f0*/  @!P1 IMAD R29, R11, 0x20, R12 ;  /* 0x000000200b1d9824 */ /* 0x000fe200078e020c */
[----:B------:R0:W2:Y:S01]  /*0900*/  @!P1 LDG.E.CONSTANT R22, desc[UR8][R8.64] ;  /* 0x0000000808169981 */ /* 0x0000a2000c1e9900 */
[----:B------:R-:W-:-:S03]  /*0910*/  IMAD R28, R17, 0x8, R14 ;  /* 0x00000008111c7824 */ /* 0x000fc600078e020e */
[----:B------:R-:W-:Y:S02]  /*0920*/  @!P1 LEA R26, R10, R29, 0x2 ;  /* 0x0000001d0a1a9211 */ /* 0x000fe400078e10ff */
[----:B------:R-:W-:Y:S02]  /*0930*/  SHF.R.U32.HI R29, RZ, 0x3, R13 ;  /* 0x00000003ff1d7819 */ /* 0x000fe4000001160d */
[----:B------:R-:W-:-:S03]  /*0940*/  ISETP.GE.U32.AND P0, PT, R28, UR7, PT ;  /* 0x000000071c007c0c */ /* 0x000fc6000bf06070 */
[----:B------:R-:W-:-:S05]  /*0950*/  VIADD R24, R29, UR4 ;  /* 0x000000041d187c36 */ /* 0x000fca0008000000 */
[----:B------:R-:W-:-:S13]  /*0960*/  ISETP.LT.U32.AND P0, PT, R24, UR10, !P0 ;  /* 0x0000000a18007c0c */ /* 0x000fda000c701070 */
[----:B0-----:R-:W0:Y:S01]  /*0970*/  @P0 LDC.64 R8, c[0x0][0x388] ;  /* 0x0000e200ff080b82 */ /* 0x001e220000000a00 */
[----:B------:R-:W-:-:S04]  /*0980*/  @P0 IMAD R24, R24, UR7, R28 ;  /* 0x0000000718180c24 */ /* 0x000fc8000f8e021c */
[----:B0-----:R-:W-:-:S05]  /*0990*/  @P0 IMAD.WIDE.U32 R8, R24, 0x4, R8 ;  /* 0x0000000418080825 */ /* 0x001fca00078e0008 */
[----:B------:R0:W4:Y:S01]  /*09a0*/  @P0 LDG.E.CONSTANT R24, desc[UR8][R8.64] ;  /* 0x0000000808180981 */ /* 0x000122000c1e9900 */
[----:B------:R-:W-:-:S05]  /*09b0*/  @P1 IMAD.U32 R12, RZ, RZ, UR5 ;  /* 0x00000005ff0c1e24 */ /* 0x000fca000f8e00ff */
[-C--:B------:R-:W-:Y:S01]  /*09c0*/  @P1 LEA R11, R11, R12.reuse, 0x5 ;  /* 0x0000000c0b0b1211 */ /* 0x080fe200078e28ff */
[----:B--2---:R1:W-:Y:S04]  /*09d0*/  @!P1 STS [R26], R22 ;  /* 0x000000161a009388 */ /* 0x0043e80000000800 */
[----:B------:R-:W-:Y:S02]  /*09e0*/  @P1 IMAD R22, R10, 0x4, R11 ;  /* 0x000000040a161824 */ /* 0x000fe400078e020b */
[C---:B------:R-:W-:Y:S01]  /*09f0*/  @!P0 IMAD R11, R29.reuse, 0x20, R12 ;  /* 0x000000201d0b8824 */ /* 0x040fe200078e020c */
[----:B------:R-:W-:Y:S02]  /*0a00*/  @P0 LEA R29, R29, R12, 0x5 ;  /* 0x0000000c1d1d0211 */ /* 0x000fe400078e28ff */
[----:B------:R-:W-:Y:S01]  /*0a10*/  LOP3.LUT R10, R25, 0x7, RZ, 0xc0, !PT ;  /* 0x00000007190a7812 */ /* 0x000fe200078ec0ff */
[C---:B-1----:R-:W-:Y:S01]  /*0a20*/  @!P0 IMAD R26, R14.reuse, 0x4, R11 ;  /* 0x000000040e1a8824 */ /* 0x042fe200078e020b */
[----:B------:R-:W-:Y:S01]  /*0a30*/  SHF.R.U32.HI R11, RZ, 0x3, R25 ;  /* 0x00000003ff0b7819 */ /* 0x000fe20000011619 */
[----:B------:R-:W-:Y:S01]  /*0a40*/  @P0 IMAD R28, R14, 0x4, R29 ;  /* 0x000000040e1c0824 */ /* 0x000fe200078e021d */
[----:B------:R-:W-:Y:S01]  /*0a50*/  LEA R29, R17, R10, 0x3 ;  /* 0x0000000a111d7211 */ /* 0x000fe200078e18ff */
[----:B------:R1:W-:Y:S02]  /*0a60*/  @P1 STS [R22], RZ ;  /* 0x000000ff16001388 */ /* 0x0003e40000000800 */
[----:B------:R-:W-:Y:S01]  /*0a70*/  VIADD R14, R11, UR4 ;  /* 0x000000040b0e7c36 */ /* 0x000fe20008000000 */
[----:B------:R-:W-:-:S04]  /*0a80*/  ISETP.GE.U32.AND P1, PT, R29, UR7, PT ;  /* 0x000000071d007c0c */ /* 0x000fc8000bf26070 */
[----:B------:R-:W-:Y:S01]  /*0a90*/  ISETP.LT.U32.AND P1, PT, R14, UR10, !P1 ;  /* 0x0000000a0e007c0c */ /* 0x000fe2000cf21070 */
[----:B------:R2:W-:Y:S01]  /*0aa0*/  @!P0 STS [R26], RZ ;  /* 0x000000ff1a008388 */ /* 0x0005e20000000800 */
[----:B-1----:R-:W-:-:S11]  /*0ab0*/  LOP3.LUT R22, R23, 0x7, RZ, 0xc0, !PT ;  /* 0x0000000717167812 */ /* 0x002fd600078ec0ff */
[----:B--2---:R-:W-:Y:S01]  /*0ac0*/  @P1 IMAD R26, R14, UR7, R29 ;  /* 0x000000070e1a1c24 */ /* 0x004fe2000f8e021d */
[----:B0-----:R-:W0:Y:S01]  /*0ad0*/  @P1 LDC.64 R8, c[0x0][0x388] ;  /* 0x0000e200ff081b82 */ /* 0x001e220000000a00 */
[C---:B------:R-:W-:Y:S01]  /*0ae0*/  @!P1 IMAD R29, R11.reuse, 0x20, R12 ;  /* 0x000000200b1d9824 */ /* 0x040fe200078e020c */
[----:B------:R-:W-:-:S05]  /*0af0*/  @P1 LEA R11, R11, R12, 0x5 ;  /* 0x0000000c0b0b1211 */ /* 0x000fca00078e28ff */
[C---:B------:R-:W-:Y:S01]  /*0b00*/  @P1 IMAD R14, R10.reuse, 0x4, R11 ;  /* 0x000000040a0e1824 */ /* 0x040fe200078e020b */
[----:B------:R-:W-:Y:S01]  /*0b10*/  LEA R11, R17, R22, 0x3 ;  /* 0x00000016110b7211 */ /* 0x000fe200078e18ff */
[----:B----4-:R1:W-:Y:S03]  /*0b20*/  @P0 STS [R28], R24 ;  /* 0x000000181c000388 */ /* 0x0103e60000000800 */
[----:B------:R-:W-:Y:S01]  /*0b30*/  ISETP.GE.U32.AND P0, PT, R11, UR7, PT ;  /* 0x000000070b007c0c */ /* 0x000fe2000bf06070 */
[----:B-1----:R-:W-:Y:S01]  /*0b40*/  @!P1 IMAD R28, R10, 0x4, R29 ;  /* 0x000000040a1c9824 */ /* 0x002fe200078e021d */
[----:B------:R-:W-:-:S05]  /*0b50*/  SHF.R.U32.HI R29, RZ, 0x3, R23 ;  /* 0x00000003ff1d7819 */ /* 0x000fca0000011617 */
[----:B------:R-:W-:-:S05]  /*0b60*/  VIADD R24, R29, UR4 ;  /* 0x000000041d187c36 */ /* 0x000fca0008000000 */
[----:B------:R-:W-:-:S13]  /*0b70*/  ISETP.LT.U32.AND P0, PT, R24, UR10, !P0 ;  /* 0x0000000a18007c0c */ /* 0x000fda000c701070 */
[----:B------:R-:W-:Y:S02]  /*0b80*/  @P0 IMAD R24, R24, UR7, R11 ;  /* 0x0000000718180c24 */ /* 0x000fe4000f8e020b */
[----:B------:R-:W1:Y:S01]  /*0b90*/  @P0 LDC.64 R10, c[0x0][0x388] ;  /* 0x0000e200ff0a0b82 */ /* 0x000e620000000a00 */
[----:B0-----:R-:W-:-:S06]  /*0ba0*/  @P1 IMAD.WIDE.U32 R8, R26, 0x4, R8 ;  /* 0x000000041a081825 */ /* 0x001fcc00078e0008 */
[----:B------:R-:W2:Y:S01]  /*0bb0*/  @P1 LDG.E.CONSTANT R9, desc[UR8][R8.64] ;  /* 0x0000000808091981 */ /* 0x000ea2000c1e9900 */
[----:B-1----:R-:W-:-:S06]  /*0bc0*/  @P0 IMAD.WIDE.U32 R10, R24, 0x4, R10 ;  /* 0x00000004180a0825 */ /* 0x002fcc00078e000a */
[----:B------:R-:W4:Y:S01]  /*0bd0*/  @P0 LDG.E.CONSTANT R10, desc[UR8][R10.64] ;  /* 0x000000080a0a0981 */ /* 0x000f22000c1e9900 */
[C---:B------:R-:W-:Y:S01]  /*0be0*/  @!P0 IMAD R24, R29.reuse, 0x20, R12 ;  /* 0x000000201d188824 */ /* 0x040fe200078e020c */
[----:B------:R-:W-:Y:S02]  /*0bf0*/  @P0 LEA R29, R29, R12, 0x5 ;  /* 0x0000000c1d1d0211 */ /* 0x000fe400078e28ff */
[----:B------:R-:W-:Y:S01]  /*0c00*/  IADD3 R27, PT, PT, R4, R27, R4 ;  /* 0x0000001b041b7210 */ /* 0x000fe20007ffe004 */
[C---:B------:R-:W-:Y:S02]  /*0c10*/  @!P0 IMAD R24, R22.reuse, 0x4, R24 ;  /* 0x0000000416188824 */ /* 0x040fe400078e0218 */
[----:B------:R-:W-:Y:S01]  /*0c20*/  @P0 IMAD R29, R22, 0x4, R29 ;  /* 0x00000004161d0824 */ /* 0x000fe200078e021d */
[----:B------:R0:W-:Y:S01]  /*0c30*/  @!P1 STS [R28], RZ ;  /* 0x000000ff1c009388 */ /* 0x0001e20000000800 */
[C---:B------:R-:W-:Y:S01]  /*0c40*/  IADD3 R27, PT, PT, R4.reuse, R27, R4 ;  /* 0x0000001b041b7210 */ /* 0x040fe20007ffe004 */
[C---:B------:R-:W-:Y:S01]  /*0c50*/  IMAD R25, R4.reuse, 0x4, R25 ;  /* 0x0000000404197824 */ /* 0x040fe200078e0219 */
[C---:B------:R-:W-:Y:S01]  /*0c60*/  LEA R13, R4.reuse, R13, 0x2 ;  /* 0x0000000d040d7211 */ /* 0x040fe200078e10ff */
[----:B------:R-:W-:Y:S01]  /*0c70*/  IMAD R23, R4, 0x4, R23 ;  /* 0x0000000404177824 */ /* 0x000fe200078e0217 */
[----:B--2---:R0:W-:Y:S04]  /*0c80*/  @P1 STS [R14], R9 ;  /* 0x000000090e001388 */ /* 0x0041e80000000800 */
[----:B------:R0:W-:Y:S04]  /*0c90*/  @!P0 STS [R24], RZ ;  /* 0x000000ff18008388 */ /* 0x0001e80000000800 */
[----:B----4-:R0:W-:Y:S01]  /*0ca0*/  @P0 STS [R29], R10 ;  /* 0x0000000a1d000388 */ /* 0x0101e20000000800 */
[----:B------:R-:W-:-:S13]  /*0cb0*/  ISETP.GE.U32.AND P0, PT, R27, 0x400, PT ;  /* 0x000004001b00780c */ /* 0x000fda0003f06070 */
[----:B0-----:R-:W-:Y:S05]  /*0cc0*/  @!P0 BRA `(.L_x_64) ;  /* 0xfffffff800d08947 */ /* 0x001fea000383ffff */
.L_x_63:
[----:B0-----:R-:W-:Y:S05]  /*0cd0*/  BSYNC.RECONVERGENT B0 ;  /* 0x0000000000007941 */ /* 0x001fea0003800200 */
.L_x_62:
[----:B-12---:R-:W0:Y:S01]  /*0ce0*/  S2R R13, SR_TID.X ;  /* 0x00000000000d7919 */ /* 0x006e220000002100 */
[----:B------:R-:W-:Y:S01]  /*0cf0*/  BSSY.RECONVERGENT B0, `(.L_x_65) ;  /* 0x000003e000007945 */ /* 0x000fe20003800200 */
[----:B0-----:R-:W-:-:S03]  /*0d00*/  MOV R23, R13 ;  /* 0x0000000d00177202 */ /* 0x001fc60000000f00 */
[----:B------:R-:W-:Y:S05]  /*0d10*/  @!P3 BRA `(.L_x_66) ;  /* 0x0000000000ecb947 */ /* 0x000fea0003800000 */
[----:B------:R-:W0:Y:S01]  /*0d20*/  LDC R10, c[0x0][0x3a8] ;  /* 0x0000ea00ff0a7b82 */ /* 0x000e220000000800 */
[----:B------:R-:W-:-:S05]  /*0d30*/  SHF.R.U32.HI R12, RZ, 0x7, R13 ;  /* 0x00000007ff0c7819 */ /* 0x000fca000001160d */
[----:B------:R-:W-:-:S05]  /*0d40*/  IMAD R11, R17, 0x8, R12 ;  /* 0x00000008110b7824 */ /* 0x000fca00078e020c */
[----:B0-----:R-:W-:-:S13]  /*0d50*/  ISETP.GE.U32.OR P0, PT, R11, R10, P2 ;  /* 0x0000000a0b00720c */ /* 0x001fda0001706470 */
[----:B------:R-:W0:Y:S01]  /*0d60*/  @!P0 LDC R22, c[0x0][0x3a4] ;  /* 0x0000e900ff168b82 */ /* 0x000e220000000800 */
[----:B------:R-:W-:-:S05]  /*0d70*/  @!P0 LOP3.LUT R23, R13, 0x7f, RZ, 0xc0, !PT ;  /* 0x0000007f0d178812 */ /* 0x000fca00078ec0ff */
[----:B------:R-:W-:Y:S02]  /*0d80*/  @!P0 IMAD.IADD R14, R0, 0x1, R23 ;  /* 0x00000001000e8824 */ /* 0x000fe400078e0217 */
[----:B----4-:R-:W1:Y:S02]  /*0d90*/  @!P0 LDC.64 R8, c[0x0][0x390] ;  /* 0x0000e400ff088b82 */ /* 0x010e640000000a00 */
[----:B0-----:R-:W-:Y:S02]  /*0da0*/  @!P0 IMAD R11, R11, R22, R14 ;  /* 0x000000160b0b8224 */ /* 0x001fe400078e020e */
[----:B------:R-:W-:Y:S02]  /*0db0*/  HFMA2 R14, -RZ, RZ, 0, 0 ;  /* 0x00000000ff0e7431 */ /* 0x000fe400000001ff */
[----:B-1----:R-:W-:-:S05]  /*0dc0*/  @!P0 IMAD.WIDE.U32 R8, R11, 0x4, R8 ;  /* 0x000000040b088825 */ /* 0x002fca00078e0008 */
[----:B------:R-:W2:Y:S01]  /*0dd0*/  @!P0 LDG.E.CONSTANT R14, desc[UR8][R8.64] ;  /* 0x00000008080e8981 */ /* 0x000ea2000c1e9900 */
[----:B------:R-:W-:Y:S01]  /*0de0*/  MOV R11, 0x400 ;  /* 0x00000400000b7802 */ /* 0x000fe20000000f00 */
[----:B------:R-:W-:Y:S01]  /*0df0*/  IMAD.SHL.U32 R23, R13, 0x4, RZ ;  /* 0x000000040d177824 */ /* 0x000fe200078e00ff */
[----:B------:R-:W-:Y:S01]  /*0e00*/  ISETP.NE.AND P0, PT, R21, RZ, PT ;  /* 0x000000ff1500720c */ /* 0x000fe20003f05270 */
[----:B------:R-:W0:Y:S01]  /*0e10*/  S2R R22, SR_CgaCtaId ;  /* 0x0000000000167919 */ /* 0x000e220000008800 */
[----:B------:R-:W-:Y:S02]  /*0e20*/  IMAD.IADD R24, R13, 0x1, R4 ;  /* 0x000000010d187824 */ /* 0x000fe400078e0204 */
[----:B------:R-:W-:Y:S01]  /*0e30*/  VIADD R11, R11, 0x1000 ;  /* 0x000010000b0b7836 */ /* 0x000fe20000000000 */
[----:B------:R-:W-:-:S04]  /*0e40*/  LOP3.LUT R23, R23, 0x1fc, RZ, 0xc0, !PT ;  /* 0x000001fc17177812 */ /* 0x000fc800078ec0ff */
[----:B0-----:R-:W-:-:S04]  /*0e50*/  LEA R11, R22, R11, 0x18 ;  /* 0x0000000b160b7211 */ /* 0x001fc800078ec0ff */
[----:B------:R-:W-:-:S05]  /*0e60*/  LEA R12, R12, R11, 0x9 ;  /* 0x0000000b0c0c7211 */ /* 0x000fca00078e48ff */
[----:B------:R-:W-:Y:S01]  /*0e70*/  IMAD.IADD R25, R12, 0x1, R23 ;  /* 0x000000010c197824 */ /* 0x000fe200078e0217 */
[----:B------:R-:W-:-:S04]  /*0e80*/  MOV R23, R24 ;  /* 0x0000001800177202 */ /* 0x000fc80000000f00 */
[----:B--2---:R0:W-:Y:S01]  /*0e90*/  STS [R25], R14 ;  /* 0x0000000e19007388 */ /* 0x0041e20000000800 */
[----:B------:R-:W-:Y:S05]  /*0ea0*/  @!P0 BRA `(.L_x_66) ;  /* 0x0000000000888947 */ /* 0x000fea0003800000 */
[----:B------:R-:W1:Y:S01]  /*0eb0*/  LDC R12, c[0x0][0x3a4] ;  /* 0x0000e900ff0c7b82 */ /* 0x000e620000000800 */
[----:B------:R-:W-:Y:S02]  /*0ec0*/  LOP3.LUT R9, R24, 0x7f, RZ, 0xc0, !PT ;  /* 0x0000007f18097812 */ /* 0x000fe400078ec0ff */
[----:B0-----:R-:W-:Y:S02]  /*0ed0*/  SHF.R.U32.HI R14, RZ, 0x7, R24 ;  /* 0x00000007ff0e7819 */ /* 0x001fe40000011618 */
[----:B------:R-:W-:Y:S01]  /*0ee0*/  MOV R22, RZ ;  /* 0x000000ff00167202 */ /* 0x000fe20000000f00 */
[----:B------:R-:W-:Y:S02]  /*0ef0*/  IMAD.IADD R23, R0, 0x1, R9 ;  /* 0x0000000100177824 */ /* 0x000fe400078e0209 */
[----:B------:R-:W-:-:S03]  /*0f00*/  IMAD R25, R17, 0x8, R14 ;  /* 0x0000000811197824 */ /* 0x000fc600078e020e */
[----:B-1----:R-:W-:-:S04]  /*0f10*/  ISETP.GE.U32.AND P0, PT, R23, R12, PT ;  /* 0x0000000c1700720c */ /* 0x002fc80003f06070 */
[----:B------:R-:W-:-:S13]  /*0f20*/  ISETP.GE.U32.OR P0, PT, R25, R10, P0 ;  /* 0x0000000a1900720c */ /* 0x000fda0000706470 */
[----:B------:R-:W0:Y:S01]  /*0f30*/  @!P0 LDC.64 R8, c[0x0][0x390] ;  /* 0x0000e400ff088b82 */ /* 0x000e220000000a00 */
[----:B------:R-:W-:-:S04]  /*0f40*/  @!P0 IMAD R23, R25, R12, R23 ;  /* 0x0000000c19178224 */ /* 0x000fc800078e0217 */
[----:B0-----:R-:W-:-:S05]  /*0f50*/  @!P0 IMAD.WIDE.U32 R8, R23, 0x4, R8 ;  /* 0x0000000417088825 */ /* 0x001fca00078e0008 */
[----:B------:R-:W2:Y:S01]  /*0f60*/  @!P0 LDG.E.CONSTANT R22, desc[UR8][R8.64] ;  /* 0x0000000808168981 */ /* 0x000ea2000c1e9900 */
[----:B------:R-:W-:Y:S01]  /*0f70*/  IMAD.SHL.U32 R23, R24, 0x4, RZ ;  /* 0x0000000418177824 */ /* 0x000fe200078e00ff */
[----:B------:R-:W-:Y:S01]  /*0f80*/  ISETP.NE.AND P0, PT, R21, 0x1, PT ;  /* 0x000000011500780c */ /* 0x000fe20003f05270 */
[----:B------:R-:W-:-:S03]  /*0f90*/  IMAD R11, R14, 0x200, R11 ;  /* 0x000002000e0b7824 */ /* 0x000fc600078e020b */
[----:B------:R-:W-:Y:S01]  /*0fa0*/  LOP3.LUT R14, R23, 0x1fc, RZ, 0xc0, !PT ;  /* 0x000001fc170e7812 */ /* 0x000fe200078ec0ff */
[----:B------:R-:W-:-:S03]  /*0fb0*/  IMAD.MOV.U32 R23, RZ, RZ, R5 ;  /* 0x000000ffff177224 */ /* 0x000fc600078e0005 */
[----:B------:R-:W-:-:S05]  /*0fc0*/  IADD3 R11, PT, PT, R11, R14, RZ ;  /* 0x0000000e0b0b7210 */ /* 0x000fca0007ffe0ff */
[----:B--2---:R1:W-:Y:S01]  /*0fd0*/  STS [R11], R22 ;  /* 0x000000160b007388 */ /* 0x0043e20000000800 */
[----:B------:R-:W-:Y:S05]  /*0fe0*/  @!P0 BRA `(.L_x_66) ;  /* 0x0000000000388947 */ /* 0x000fea0003800000 */
[C---:B------:R-:W-:Y:S01]  /*0ff0*/  LOP3.LUT R9, R5.reuse, 0x7f, RZ, 0xc0, !PT ;  /* 0x0000007f05097812 */ /* 0x040fe200078ec0ff */
[----:B------:R-:W-:Y:S01]  /*1000*/  IMAD.IADD R23, R5, 0x1, R4 ;  /* 0x0000000105177824 */ /* 0x000fe200078e0204 */
[----:B------:R-:W-:-:S03]  /*1010*/  SHF.R.U32.HI R8, RZ, 0x7, R5 ;  /* 0x00000007ff087819 */ /* 0x000fc60000011605 */
[----:B-1----:R-:W-:Y:S01]  /*1020*/  IMAD.IADD R11, R0, 0x1, R9 ;  /* 0x00000001000b7824 */ /* 0x002fe200078e0209 */
[----:B------:R-:W-:-:S04]  /*1030*/  LEA R25, R17, R8, 0x3 ;  /* 0x0000000811197211 */ /* 0x000fc800078e18ff */
[----:B------:R-:W-:-:S04]  /*1040*/  ISETP.GE.U32.AND P0, PT, R11, R12, PT ;  /* 0x0000000c0b00720c */ /* 0x000fc80003f06070 */
[----:B------:R-:W-:-:S13]  /*1050*/  ISETP.LT.U32.AND P0, PT, R25, R10, !P0 ;  /* 0x0000000a1900720c */ /* 0x000fda0004701070 */
[----:B------:R2:W-:Y:S01]  /*1060*/  @!P0 STS [R7], RZ ;  /* 0x000000ff07008388 */ /* 0x0005e20000000800 */
[----:B------:R-:W-:Y:S05]  /*1070*/  @!P0 BRA `(.L_x_66) ;  /* 0x0000000000148947 */ /* 0x000fea0003800000 */
[----:B------:R-:W0:Y:S01]  /*1080*/  LDC.64 R8, c[0x0][0x390] ;  /* 0x0000e400ff087b82 */ /* 0x000e220000000a00 */
[----:B------:R-:W-:-:S04]  /*1090*/  IMAD R11, R25, R12, R11 ;  /* 0x0000000c190b7224 */ /* 0x000fc800078e020b */
[----:B0-----:R-:W-:-:S06]  /*10a0*/  IMAD.WIDE.U32 R8, R11, 0x4, R8 ;  /* 0x000000040b087825 */ /* 0x001fcc00078e0008 */
[----:B------:R-:W4:Y:S04]  /*10b0*/  LDG.E.CONSTANT R8, desc[UR8][R8.64] ;  /* 0x0000000808087981 */ /* 0x000f28000c1e9900 */
[----:B----4-:R0:W-:Y:S02]  /*10c0*/  STS [R7], R8 ;  /* 0x0000000807007388 */ /* 0x0101e40000000800 */
.L_x_66:
[----:B------:R-:W-:Y:S05]  /*10d0*/  BSYNC.RECONVERGENT B0 ;  /* 0x0000000000007941 */ /* 0x000fea0003800200 */
.L_x_65:
[----:B------:R-:W0:Y:S01]  /*10e0*/  LDCU UR10, c[0x0][0x3a8] ;  /* 0x00007500ff0a77ac */ /* 0x000e220008000800 */
[----:B------:R-:W-:Y:S01]  /*10f0*/  BSSY.RECONVERGENT B0, `(.L_x_67) ;  /* 0x000004f000007945 */ /* 0x000fe20003800200 */
[----:B------:R-:W0:Y:S03]  /*1100*/  LDCU UR7, c[0x0][0x3a4] ;  /* 0x00007480ff0777ac */ /* 0x000e260008000800 */
[----:B------:R-:W-:Y:S05]  /*1110*/  @!P4 BRA `(.L_x_68) ;  /* 0x000000040030c947 */ /* 0x000fea0003800000 */
.L_x_69:
[----:B0-----:R-:W-:Y:S01]  /*1120*/  LOP3.LUT R25, R23, 0x7f, RZ, 0xc0, !PT ;  /* 0x0000007f17197812 */ /* 0x001fe200078ec0ff */
[--C-:B------:R-:W-:Y:S01]  /*1130*/  IMAD.IADD R27, R4, 0x1, R23.reuse ;  /* 0x00000001041b7824 */ /* 0x100fe200078e0217 */
[----:B------:R-:W-:-:S03]  /*1140*/  SHF.R.U32.HI R14, RZ, 0x7, R23 ;  /* 0x00000007ff0e7819 */ /* 0x000fc60000011617 */
[----:B------:R-:W-:Y:S01]  /*1150*/  IMAD.IADD R10, R0, 0x1, R25 ;  /* 0x00000001000a7824 */ /* 0x000fe200078e0219 */
[----:B-1----:R-:W-:Y:S02]  /*1160*/  LEA R11, R17, R14, 0x3 ;  /* 0x0000000e110b7211 */ /* 0x002fe400078e18ff */
[----:B------:R-:W-:Y:S02]  /*1170*/  LOP3.LUT R23, R27, 0x7f, RZ, 0xc0, !PT ;  /* 0x0000007f1b177812 */ /* 0x000fe400078ec0ff */
[----:B------:R-:W-:Y:S02]  /*1180*/  ISETP.GE.U32.AND P0, PT, R10, UR7, PT ;  /* 0x000000070a007c0c */ /* 0x000fe4000bf06070 */
[----:B------:R-:W-:Y:S01]  /*1190*/  SHF.R.U32.HI R12, RZ, 0x7, R27 ;  /* 0x00000007ff0c7819 */ /* 0x000fe2000001161b */
[----:B------:R-:W-:Y:S01]  /*11a0*/  IMAD.IADD R29, R0, 0x1, R23 ;  /* 0x00000001001d7824 */ /* 0x000fe200078e0217 */
[----:B------:R-:W-:Y:S02]  /*11b0*/  ISETP.GE.U32.OR P0, PT, R11, UR10, P0 ;  /* 0x0000000a0b007c0c */ /* 0x000fe40008706470 */
[----:B------:R-:W-:-:S02]  /*11c0*/  LEA R22, R17, R12, 0x3 ;  /* 0x0000000c11167211 */ /* 0x000fc400078e18ff */
[----:B------:R-:W-:-:S04]  /*11d0*/  ISETP.GE.U32.AND P3, PT, R29, UR7, PT ;  /* 0x000000071d007c0c */ /* 0x000fc8000bf66070 */
[----:B------:R-:W-:-:S05]  /*11e0*/  ISETP.LT.U32.AND P3, PT, R22, UR10, !P3 ;  /* 0x0000000a16007c0c */ /* 0x000fca000df61070 */
[----:B----4-:R-:W0:Y:S01]  /*11f0*/  @!P0 LDC.64 R8, c[0x0][0x390] ;  /* 0x0000e400ff088b82 */ /* 0x010e220000000a00 */
[----:B------:R-:W-:-:S04]  /*1200*/  @!P0 IMAD R11, R11, UR7, R10 ;  /* 0x000000070b0b8c24 */ /* 0x000fc8000f8e020a */
[----:B0-----:R-:W-:-:S03]  /*1210*/  @!P0 IMAD.WIDE.U32 R10, R11, 0x4, R8 ;  /* 0x000000040b0a8825 */ /* 0x001fc600078e0008 */
[----:B------:R-:W0:Y:S01]  /*1220*/  @P3 LDC.64 R8, c[0x0][0x390] ;  /* 0x0000e400ff083b82 */ /* 0x000e220000000a00 */
[----:B------:R-:W-:Y:S02]  /*1230*/  @P3 IMAD R29, R22, UR7, R29 ;  /* 0x00000007161d3c24 */ /* 0x000fe4000f8e021d */
[----:B------:R1:W4:Y:S02]  /*1240*/  @!P0 LDG.E.CONSTANT R10, desc[UR8][R10.64] ;  /* 0x000000080a0a8981 */ /* 0x000324000c1e9900 */
[----:B0-----:R-:W-:-:S05]  /*1250*/  @P3 IMAD.WIDE.U32 R8, R29, 0x4, R8 ;  /* 0x000000041d083825 */ /* 0x001fca00078e0008 */
[----:B------:R0:W5:Y:S01]  /*1260*/  @P3 LDG.E.CONSTANT R24, desc[UR8][R8.64] ;  /* 0x0000000808183981 */ /* 0x000162000c1e9900 */
[----:B------:R-:W2:Y:S01]  /*1270*/  S2UR UR6, SR_CgaCtaId ;  /* 0x00000000000679c3 */ /* 0x000ea20000008800 */
[----:B------:R-:W-:Y:S01]  /*1280*/  UMOV UR5, 0x400 ;  /* 0x0000040000057882 */ /* 0x000fe20000000000 */
[----:B-1----:R-:W-:Y:S01]  /*1290*/  IADD3 R11, PT, PT, R27, R4, RZ ;  /* 0x000000041b0b7210 */ /* 0x002fe20007ffe0ff */
[----:B------:R-:W-:-:S03]  /*12a0*/  UIADD3 UR5, UPT, UPT, UR5, 0x1000, URZ ;  /* 0x0000100005057890 */ /* 0x000fc6000fffe0ff */
[----:B------:R-:W-:-:S05]  /*12b0*/  LOP3.LUT R27, R11, 0x7f, RZ, 0xc0, !PT ;  /* 0x0000007f0b1b7812 */ /* 0x000fca00078ec0ff */
[----:B0-----:R-:W-:-:S05]  /*12c0*/  IMAD.IADD R8, R0, 0x1, R27 ;  /* 0x0000000100087824 */ /* 0x001fca00078e021b */
[----:B------:R-:W-:Y:S01]  /*12d0*/  ISETP.GE.U32.AND P1, PT, R8, UR7, PT ;  /* 0x0000000708007c0c */ /* 0x000fe2000bf26070 */
[----:B--2---:R-:W-:-:S06]  /*12e0*/  ULEA UR5, UR6, UR5, 0x18 ;  /* 0x0000000506057291 */ /* 0x004fcc000f8ec0ff */
[----:B------:R-:W-:-:S04]  /*12f0*/  @!P0 IMAD.U32 R29, RZ, RZ, UR5 ;  /* 0x00000005ff1d8e24 */ /* 0x000fc8000f8e00ff */
[----:B------:R-:W-:Y:S01]  /*1300*/  @!P0 IMAD R22, R14, 0x200, R29 ;  /* 0x000002000e168824 */ /* 0x000fe200078e021d */
[----:B------:R-:W-:-:S03]  /*1310*/  @P0 MOV R29, UR5 ;  /* 0x00000005001d0c02 */ /* 0x000fc60008000f00 */
[----:B------:R-:W-:Y:S01]  /*1320*/  @!P0 IMAD R26, R25, 0x4, R22 ;  /* 0x00000004191a8824 */ /* 0x000fe200078e0216 */
[----:B------:R-:W-:Y:S01]  /*1330*/  SHF.R.U32.HI R22, RZ, 0x7, R11 ;  /* 0x00000007ff167819 */ /* 0x000fe2000001160b */
[--C-:B------:R-:W-:Y:S02]  /*1340*/  @P0 IMAD R14, R14, 0x200, R29.reuse ;  /* 0x000002000e0e0824 */ /* 0x100fe400078e021d */
[C-C-:B------:R-:W-:Y:S02]  /*1350*/  @!P3 IMAD R28, R12.reuse, 0x200, R29.reuse ;  /* 0x000002000c1cb824 */ /* 0x140fe400078e021d */
[----:B------:R-:W-:Y:S01]  /*1360*/  IMAD R9, R17, 0x8, R22 ;  /* 0x0000000811097824 */ /* 0x000fe200078e0216 */
[----:B------:R-:W-:Y:S01]  /*1370*/  @P0 LEA R14, R25, R14, 0x2 ;  /* 0x0000000e190e0211 */ /* 0x000fe200078e10ff */
[----:B------:R-:W-:-:S03]  /*1380*/  @P3 IMAD R12, R12, 0x200, R29 ;  /* 0x000002000c0c3824 */ /* 0x000fc600078e021d */
[----:B------:R-:W-:Y:S01]  /*1390*/  ISETP.LT.U32.AND P1, PT, R9, UR10, !P1 ;  /* 0x0000000a09007c0c */ /* 0x000fe2000cf21070 */
[----:B------:R-:W-:-:S12]  /*13a0*/  @P3 IMAD R12, R23, 0x4, R12 ;  /* 0x00000004170c3824 */ /* 0x000fd800078e020c */
[----:B------:R-:W-:Y:S01]  /*13b0*/  @P1 IMAD R9, R9, UR7, R8 ;  /* 0x0000000709091c24 */ /* 0x000fe2000f8e0208 */
[----:B----4-:R0:W-:Y:S04]  /*13c0*/  @!P0 STS [R26], R10 ;  /* 0x0000000a1a008388 */ /* 0x0101e80000000800 */
[----:B------:R-:W-:Y:S01]  /*13d0*/  @P0 STS [R14], RZ ;  /* 0x000000ff0e000388 */ /* 0x000fe20000000800 */
[----:B0-----:R-:W-:Y:S01]  /*13e0*/  @!P3 LEA R26, R23, R28, 0x2 ;  /* 0x0000001c171ab211 */ /* 0x001fe200078e10ff */
[----:B------:R-:W-:Y:S02]  /*13f0*/  IMAD.IADD R23, R11, 0x1, R4 ;  /* 0x000000010b177824 */ /* 0x000fe400078e0204 */
[----:B------:R-:W0:Y:S02]  /*1400*/  @P1 LDC.64 R10, c[0x0][0x390] ;  /* 0x0000e400ff0a1b82 */ /* 0x000e240000000a00 */
[----:B------:R-:W-:Y:S01]  /*1410*/  @!P3 STS [R26], RZ ;  /* 0x000000ff1a00b388 */ /* 0x000fe20000000800 */
[----:B------:R-:W-:-:S04]  /*1420*/  LOP3.LUT R25, R23, 0x7f, RZ, 0xc0, !PT ;  /* 0x0000007f17197812 */ /* 0x000fc800078ec0ff */
[----:B------:R-:W-:-:S04]  /*1430*/  IADD3 R8, PT, PT, R0, R25, RZ ;  /* 0x0000001900087210 */ /* 0x000fc80007ffe0ff */
[----:B------:R-:W-:Y:S01]  /*1440*/  ISETP.GE.U32.AND P0, PT, R8, UR7, PT ;  /* 0x0000000708007c0c */ /* 0x000fe2000bf06070 */
[----:B-----5:R1:W-:Y:S02]  /*1450*/  @P3 STS [R12], R24 ;  /* 0x000000180c003388 */ /* 0x0203e40000000800 */
[----:B-1----:R-:W-:Y:S01]  /*1460*/  SHF.R.U32.HI R12, RZ, 0x7, R23 ;  /* 0x00000007ff0c7819 */ /* 0x002fe20000011617 */
[----:B0-----:R-:W-:-:S04]  /*1470*/  @P1 IMAD.WIDE.U32 R10, R9, 0x4, R10 ;  /* 0x00000004090a1825 */ /* 0x001fc800078e000a */
[----:B------:R-:W-:Y:S02]  /*1480*/  IMAD R28, R17, 0x8, R12 ;  /* 0x00000008111c7824 */ /* 0x000fe400078e020c */
[----:B------:R-:W2:Y:S03]  /*1490*/  @P1 LDG.E.CONSTANT R10, desc[UR8][R10.64] ;  /* 0x000000080a0a1981 */ /* 0x000ea6000c1e9900 */
[----:B------:R-:W-:-:S13]  /*14a0*/  ISETP.LT.U32.AND P0, PT, R28, UR10, !P0 ;  /* 0x0000000a1c007c0c */ /* 0x000fda000c701070 */
[----:B------:R-:W-:Y:S02]  /*14b0*/  @P0 IMAD R28, R28, UR7, R8 ;  /* 0x000000071c1c0c24 */ /* 0x000fe4000f8e0208 */
[----:B------:R-:W0:Y:S02]  /*14c0*/  @P0 LDC.64 R8, c[0x0][0x390] ;  /* 0x0000e400ff080b82 */ /* 0x000e240000000a00 */
[----:B0-----:R-:W-:-:S06]  /*14d0*/  @P0 IMAD.WIDE.U32 R8, R28, 0x4, R8 ;  /* 0x000000041c080825 */ /* 0x001fcc00078e0008 */
[----:B------:R-:W4:Y:S01]  /*14e0*/  @P0 LDG.E.CONSTANT R8, desc[UR8][R8.64] ;  /* 0x0000000808080981 */ /* 0x000f22000c1e9900 */
[C-C-:B------:R-:W-:Y:S01]  /*14f0*/  @!P1 IMAD R14, R22.reuse, 0x200, R29.reuse ;  /* 0x00000200160e9824 */ /* 0x140fe200078e021d */
[----:B------:R-:W-:Y:S01]  /*1500*/  @P1 LEA R24, R22, R29, 0x9 ;  /* 0x0000001d16181211 */ /* 0x000fe200078e48ff */
[C-C-:B------:R-:W-:Y:S02]  /*1510*/  @!P0 IMAD R22, R12.reuse, 0x200, R29.reuse ;  /* 0x000002000c168824 */ /* 0x140fe400078e021d */
[----:B------:R-:W-:Y:S01]  /*1520*/  @P0 IMAD R12, R12, 0x200, R29 ;  /* 0x000002000c0c0824 */ /* 0x000fe200078e021d */
[C---:B------:R-:W-:Y:S01]  /*1530*/  @!P1 LEA R14, R27.reuse, R14, 0x2 ;  /* 0x0000000e1b0e9211 */ /* 0x040fe200078e10ff */
[----:B------:R-:W-:Y:S02]  /*1540*/  @P1 IMAD R27, R27, 0x4, R24 ;  /* 0x000000041b1b1824 */ /* 0x000fe400078e0218 */
[C---:B------:R-:W-:Y:S01]  /*1550*/  @!P0 IMAD R22, R25.reuse, 0x4, R22 ;  /* 0x0000000419168824 */ /* 0x040fe200078e0216 */
[----:B------:R-:W-:Y:S01]  /*1560*/  @P0 LEA R25, R25, R12, 0x2 ;  /* 0x0000000c19190211 */ /* 0x000fe200078e10ff */
[----:B------:R-:W-:Y:S01]  /*1570*/  IMAD.IADD R23, R23, 0x1, R4 ;  /* 0x0000000117177824 */ /* 0x000fe200078e0204 */
[----:B------:R0:W-:Y:S04]  /*1580*/  @!P1 STS [R14], RZ ;  /* 0x000000ff0e009388 */ /* 0x0001e80000000800 */
[----:B--2---:R0:W-:Y:S04]  /*1590*/  @P1 STS [R27], R10 ;  /* 0x0000000a1b001388 */ /* 0x0041e80000000800 */
[----:B------:R0:W-:Y:S04]  /*15a0*/  @!P0 STS [R22], RZ ;  /* 0x000000ff16008388 */ /* 0x0001e80000000800 */
[----:B----4-:R0:W-:Y:S01]  /*15b0*/  @P0 STS [R25], R8 ;  /* 0x0000000819000388 */ /* 0x0101e20000000800 */
[----:B------:R-:W-:-:S13]  /*15c0*/  ISETP.GE.U32.AND P0, PT, R23, 0x400, PT ;  /* 0x000004001700780c */ /* 0x000fda0003f06070 */
[----:B0-----:R-:W-:Y:S05]  /*15d0*/  @!P0 BRA `(.L_x_69) ;  /* 0xfffffff800d08947 */ /* 0x001fea000383ffff */
.L_x_68:
[----:B0-----:R-:W-:Y:S05]  /*15e0*/  BSYNC.RECONVERGENT B0 ;  /* 0x0000000000007941 */ /* 0x001fea0003800200 */
.L_x_67:
[----:B------:R-:W0:Y:S08]  /*15f0*/  S2UR UR6, SR_CgaCtaId ;  /* 0x00000000000679c3 */ /* 0x000e300000008800 */
[----:B------:R-:W-:Y:S01]  /*1600*/  BAR.SYNC.DEFER_BLOCKING 0x0 ;  /* 0x0000000000007b1d */ /* 0x000fe20000010000 */
[C---:B------:R-:W-:Y:S01]  /*1610*/  IMAD.SHL.U32 R8, R13.reuse, 0x2, RZ ;  /* 0x000000020d087824 */ /* 0x040fe200078e00ff */
[----:B-1----:R-:W-:Y:S01]  /*1620*/  SHF.L.U32 R22, R13, 0x2, RZ ;  /* 0x000000020d167819 */ /* 0x002fe200000006ff */
[----:B------:R-:W-:-:S03]  /*1630*/  VIADD R17, R17, 0x1 ;  /* 0x0000000111117836 */ /* 0x000fc60000000000 */
[----:B------:R-:W-:Y:S01]  /*1640*/  UMOV UR5, 0x400 ;  /* 0x0000040000057882 */ /* 0x000fe20000000000 */
[----:B------:R-:W-:Y:S01]  /*1650*/  LOP3.LUT R25, R8, 0x7e0, RZ, 0xc0, !PT ;  /* 0x000007e008197812 */ /* 0x000fe200078ec0ff */
[----:B------:R-:W-:Y:S01]  /*1660*/  UIADD3 UR7, UPT, UPT, UR5, 0x1000, URZ ;  /* 0x0000100005077890 */ /* 0x000fe2000fffe0ff */
[----:B------:R-:W-:Y:S01]  /*1670*/  LOP3.LUT R22, R22, 0x3c, RZ, 0xc0, !PT ;  /* 0x0000003c16167812 */ /* 0x000fe200078ec0ff */
[----:B0-----:R-:W-:Y:S02]  /*1680*/  ULEA UR5, UR6, UR5, 0x18 ;  /* 0x0000000506057291 */ /* 0x001fe4000f8ec0ff */
[----:B------:R-:W-:-:S07]  /*1690*/  ULEA UR7, UR6, UR7, 0x18 ;  /* 0x0000000706077291 */ /* 0x000fce000f8ec0ff */
[----:B----4-:R-:W-:Y:S04]  /*16a0*/  LDS.128 R8, [R25+UR5] ;  /* 0x0000000519087984 */ /* 0x010fe80008000c00 */
[----:B------:R-:W0:Y:S04]  /*16b0*/  LDS R12, [R22+UR7] ;  /* 0x00000007160c7984 */ /* 0x000e280008000800 */
[----:B------:R-:W1:Y:S04]  /*16c0*/  LDS R13, [R22+UR7+0x200] ;  /* 0x00020007160d7984 */ /* 0x000e680008000800 */
[----:B------:R-:W4:Y:S04]  /*16d0*/  LDS R23, [R22+UR7+0x400] ;  /* 0x0004000716177984 */ /* 0x000f280008000800 */
[----:B------:R-:W-:Y:S04]  /*16e0*/  LDS R27, [R22+UR7+0x800] ;  /* 0x00080007161b7984 */ /* 0x000fe80008000800 */
[----:B------:R-:W-:Y:S04]  /*16f0*/  LDS R24, [R22+UR7+0xa00] ;  /* 0x000a000716187984 */ /* 0x000fe80008000800 */
[----:B------:R-:W-:Y:S01]  /*1700*/  LDS R26, [R22+UR7+0xe00] ;  /* 0x000e0007161a7984 */ /* 0x000fe20008000800 */
[----:B0-----:R-:W-:-:S03]  /*1710*/  FFMA R12, R8, R12, R15 ;  /* 0x0000000c080c7223 */ /* 0x001fc6000000000f */
[----:B------:R-:W0:Y:S01]  /*1720*/  LDS R8, [R22+UR7+0x600] ;  /* 0x0006000716087984 */ /* 0x000e220008000800 */
[----:B-1----:R-:W-:-:S03]  /*1730*/  FFMA R28, R13, R9, R12 ;  /* 0x000000090d1c7223 */ /* 0x002fc6000000000c */
[----:B------:R-:W1:Y:S01]  /*1740*/  LDS.128 R12, [R25+UR5+0x10] ;  /* 0x00001005190c7984 */ /* 0x000e620008000c00 */
[----:B------:R-:W5:Y:S01]  /*1750*/  LDCU UR5, c[0x0][0x3a8] ;  /* 0x00007500ff0577ac */ /* 0x000f620008000800 */
[----:B----4-:R-:W-:Y:S02]  /*1760*/  FFMA R23, R23, R10, R28 ;  /* 0x0000000a17177223 */ /* 0x010fe4000000001c */
[----:B------:R-:W4:Y:S01]  /*1770*/  LDS R9, [R22+UR7+0xc00] ;  /* 0x000c000716097984 */ /* 0x000f220008000800 */
[----:B-----5:R-:W-:-:S04]  /*1780*/  UIADD3 UR5, UPT, UPT, UR5, 0x7, URZ ;  /* 0x0000000705057890 */ /* 0x020fc8000fffe0ff */
[----:B------:R-:W-:Y:S01]  /*1790*/  USHF.R.U32.HI UR5, URZ, 0x3, UR5 ;  /* 0x00000003ff057899 */ /* 0x000fe20008011605 */
[----:B------:R-:W-:Y:S05]  /*17a0*/  BAR.SYNC.DEFER_BLOCKING 0x0 ;  /* 0x0000000000007b1d */ /* 0x000fea0000010000 */
[----:B------:R-:W-:Y:S01]  /*17b0*/  ISETP.NE.AND P0, PT, R17, UR5, PT ;  /* 0x0000000511007c0c */ /* 0x000fe2000bf05270 */
[----:B0-----:R-:W-:-:S04]  /*17c0*/  FFMA R11, R8, R11, R23 ;  /* 0x0000000b080b7223 */ /* 0x001fc80000000017 */
[----:B-1----:R-:W-:-:S04]  /*17d0*/  FFMA R11, R12, R27, R11 ;  /* 0x0000001b0c0b7223 */ /* 0x002fc8000000000b */
[----:B------:R-:W-:-:S04]  /*17e0*/  FFMA R24, R24, R13, R11 ;  /* 0x0000000d18187223 */ /* 0x000fc8000000000b */
[----:B----4-:R-:W-:-:S04]  /*17f0*/  FFMA R9, R9, R14, R24 ;  /* 0x0000000e09097223 */ /* 0x010fc80000000018 */
[----:B------:R-:W-:Y:S01]  /*1800*/  FFMA R15, R26, R15, R9 ;  /* 0x0000000f1a0f7223 */ /* 0x000fe20000000009 */
[----:B------:R-:W-:Y:S06]  /*1810*/  @P0 BRA `(.L_x_70) ;  /* 0xffffffe800fc0947 */ /* 0x000fec000383ffff */
.L_x_59:
        /* <DEDUP_REMOVED lines=11> */
[----:B------:R-:W4:Y:S02]  /*18d0*/  LDG.E R0, desc[UR8][R2.64] ;  /* 0x0000000802007981 */ /* 0x000f24000c1e1900 */
[----:B----4-:R-:W-:-:S04]  /*18e0*/  FMUL R0, R0, UR4 ;  /* 0x0000000400007c20 */ /* 0x010fc80008400000 */
[----:B-1----:R-:W-:-:S05]  /*18f0*/  FFMA R15, R15, UR5, R0 ;  /* 0x000000050f0f7c23 */ /* 0x002fca0008000000 */
[----:B------:R-:W-:Y:S01]  /*1900*/  STG.E desc[UR8][R2.64], R15 ;  /* 0x0000000f02007986 */ /* 0x000fe2000c101908 */
[----:B------:R-:W-:Y:S05]  /*1910*/  EXIT ;  /* 0x000000000000794d */ /* 0x000fea0003800000 */
.L_x_71:
[----:B------:R-:W0:Y:S01]  /*1920*/  LDC.64 R4, c[0x0][0x380] ;  /* 0x0000e000ff047b82 */ /* 0x000e220000000a00 */
[----:B------:R-:W1:Y:S01]  /*1930*/  LDCU UR4, c[0x0][0x398] ;  /* 0x00007300ff0477ac */ /* 0x000e620008000800 */
[----:B------:R-:W-:Y:S02]  /*1940*/  IMAD R3, R2, UR7, R3 ;  /* 0x0000000702037c24 */ /* 0x000fe4000f8e0203 */
[----:B-1----:R-:W-:Y:S02]  /*1950*/  FMUL R15, R15, UR4 ;  /* 0x000000040f0f7c20 */ /* 0x002fe40008400000 */
[----:B0-----:R-:W-:-:S05]  /*1960*/  IMAD.WIDE.U32 R4, R3, 0x4, R4 ;  /* 0x0000000403047825 */ /* 0x001fca00078e0004 */
[----:B------:R-:W-:Y:S01]  /*1970*/  STG.E desc[UR8][R4.64], R15 ;  /* 0x0000000f04007986 */ /* 0x000fe2000c101908 */
[----:B------:R-:W-:Y:S05]  /*1980*/  EXIT ;  /* 0x000000000000794d */ /* 0x000fea0003800000 */
.L_x_72:
        /* <DEDUP_REMOVED lines=15> */
.L_x_77:


//--------------------- .nv.shared.steel_gemm_strided_kernel --------------------------
	.section	.nv.shared.steel_gemm_strided_kernel,"aw",@nobits
	.sectionflags	@""
	.align	16
.nv.shared.steel_gemm_strided_kernel:
	.zero		9216


//--------------------- .nv.shared.reserved.0     --------------------------
	.section	.nv.shared.reserved.0,"aw",@nobits
	.weak		__nv_reservedSMEM_offset_0_alias
	.size		__nv_reservedSMEM_offset_0_alias, 0, 64
	.other		__nv_reservedSMEM_offset_0_alias,@"STO_CUDA_RESERVED_SHARED STV_DEFAULT"
__nv_reservedSMEM_offset_0_alias:
	.zero		0
	.zero		64


//--------------------- .nv.shared.steel_gemv_kernel --------------------------
	.section	.nv.shared.steel_gemv_kernel,"aw",@nobits
	.sectionflags	@""
	.align	16
	.zero		1024


//--------------------- .nv.shared.steel_gemm_fp16_kernel --------------------------
	.section	.nv.shared.steel_gemm_fp16_kernel,"aw",@nobits
	.sectionflags	@""
	.align	16
.nv.shared.steel_gemm_fp16_kernel:
	.zero		5120


//--------------------- .nv.shared.steel_gemm_tn_kernel --------------------------
	.section	.nv.shared.steel_gemm_tn_kernel,"aw",@nobits
	.sectionflags	@""
	.align	16
.nv.shared.steel_gemm_tn_kernel:
	.zero		9216


//--------------------- .nv.shared.steel_gemm_kernel --------------------------
	.section	.nv.shared.steel_gemm_kernel,"aw",@nobits
	.sectionflags	@""
	.align	16
.nv.shared.steel_gemm_kernel:
	.zero		9216


//--------------------- .nv.constant0.steel_gemm_strided_kernel --------------------------
	.section	.nv.constant0.steel_gemm_strided_kernel,"a",@progbits
	.sectionflags	@""
	.align	4
.nv.constant0.steel_gemm_strided_kernel:
	.zero		972


//--------------------- .nv.constant0.steel_gemv_kernel --------------------------
	.section	.nv.constant0.steel_gemv_kernel,"a",@progbits
	.sectionflags	@""
	.align	4
.nv.constant0.steel_gemv_kernel:
	.zero		936


//--------------------- .nv.constant0.steel_gemm_fp16_kernel --------------------------
	.section	.nv.constant0.steel_gemm_fp16_kernel,"a",@progbits
	.sectionflags	@""
	.align	4
.nv.constant0.steel_gemm_fp16_kernel:
	.zero		940


//--------------------- .nv.constant0.steel_gemm_tn_kernel --------------------------
	.section	.nv.constant0.steel_gemm_tn_kernel,"a",@progbits
	.sectionflags	@""
	.align	4
.nv.constant0.steel_gemm_tn_kernel:
	.zero		940


//--------------------- .nv.constant0.steel_gemm_kernel --------------------------
	.section	.nv.constant0.steel_gemm_kernel,"a",@progbits
	.sectionflags	@""
	.align	4
.nv.constant0.steel_gemm_kernel:
	.zero		940


//--------------------- SYMBOLS --------------------------

	.type		.nv.reservedSmem.offset0,@object
	.size		.nv.reservedSmem.offset0,0x4
	.type		.nv.reservedSmem.cap,@object
	.size		.nv.reservedSmem.cap,0x4
